//
// Generated by NVIDIA NVVM Compiler
//
// Compiler Build ID: CL-36424714
// Cuda compilation tools, release 13.0, V13.0.88
// Based on NVVM 20.0.0
//

.version 9.0
.target sm_100
.address_size 64

	// .globl	_Z9transformPfS_Pd
// _ZZ9transformPfS_PdE9warp_sums has been demoted
.global .align 4 .b8 __cudart_i2opi_f[24] = {65, 144, 67, 60, 153, 149, 98, 219, 192, 221, 52, 245, 209, 87, 39, 252, 41, 21, 68, 78, 110, 131, 249, 162};

.visible .entry _Z9transformPfS_Pd(
	.param .u64 .ptr .align 1 _Z9transformPfS_Pd_param_0,
	.param .u64 .ptr .align 1 _Z9transformPfS_Pd_param_1,
	.param .u64 .ptr .align 1 _Z9transformPfS_Pd_param_2
)
{
	.local .align 16 .b8 	__local_depot0[64];
	.reg .b64 	%SP;
	.reg .b64 	%SPL;
	.reg .pred 	%p<83>;
	.reg .b32 	%r<314>;
	.reg .b32 	%f<272>;
	.reg .b64 	%rd<139>;
	.reg .b64 	%fd<53>;
	// demoted variable
	.shared .align 8 .b8 _ZZ9transformPfS_PdE9warp_sums[64];
	mov.u64 	%SPL, __local_depot0;
	add.u64 	%rd1, %SPL, 0;
	add.u64 	%rd2, %SPL, 0;
	add.u64 	%rd3, %SPL, 0;
	add.u64 	%rd4, %SPL, 0;
	add.u64 	%rd5, %SPL, 0;
	add.u64 	%rd6, %SPL, 0;
	add.u64 	%rd7, %SPL, 32;
	add.u64 	%rd8, %SPL, 48;
	mov.u32 	%r82, %ctaid.x;
	mov.u32 	%r83, %ntid.x;
	mov.u32 	%r84, %tid.x;
	mad.lo.s32 	%r85, %r82, %r83, %r84;
	shl.b32 	%r1, %r85, 2;
	setp.gt.s32 	%p1, %r85, 33554431;
	mov.f64 	%fd51, 0d0000000000000000;
	@%p1 bra 	$L__BB0_71;
	ld.param.u64 	%rd126, [_Z9transformPfS_Pd_param_0];
	cvta.to.global.u64 	%rd42, %rd126;
	mul.wide.s32 	%rd43, %r1, 4;
	add.s64 	%rd44, %rd42, %rd43;
	ld.global.v4.f32 	{%f44, %f45, %f46, %f47}, [%rd44];
	st.local.v4.f32 	[%rd7], {%f44, %f45, %f46, %f47};
	mov.f64 	%fd51, 0d0000000000000000;
	mov.b32 	%r289, 0;
$L__BB0_2:
	add.s32 	%r91, %r289, %r1;
	mul.wide.u32 	%rd45, %r289, 4;
	add.s64 	%rd46, %rd7, %rd45;
	ld.local.f32 	%f1, [%rd46];
	and.b32  	%r92, %r91, 16;
	setp.ne.s32 	%p2, %r92, 0;
	@%p2 bra 	$L__BB0_26;
	setp.gt.s32 	%p44, %r289, 1;
	@%p44 bra 	$L__BB0_24;
	setp.eq.s32 	%p46, %r289, 0;
	@%p46 bra 	$L__BB0_5;
	bra.uni 	$L__BB0_14;
$L__BB0_5:
	mul.f32 	%f240, %f1, 0f3F22F983;
	cvt.rni.s32.f32 	%r293, %f240;
	cvt.rn.f32.s32 	%f241, %r293;
	fma.rn.f32 	%f242, %f241, 0fBFC90FDA, %f1;
	fma.rn.f32 	%f243, %f241, 0fB3A22168, %f242;
	fma.rn.f32 	%f265, %f241, 0fA7C234C5, %f243;
	abs.f32 	%f3, %f1;
	setp.ltu.f32 	%p58, %f3, 0f47CE4780;
	@%p58 bra 	$L__BB0_13;
	setp.neu.f32 	%p59, %f3, 0f7F800000;
	@%p59 bra 	$L__BB0_8;
	mov.f32 	%f246, 0f00000000;
	mul.rn.f32 	%f265, %f1, %f246;
	mov.b32 	%r293, 0;
	bra.uni 	$L__BB0_13;
$L__BB0_8:
	mov.b32 	%r5, %f1;
	mov.b64 	%rd131, 0;
	mov.b32 	%r290, 0;
$L__BB0_9:
	.pragma "nounroll";
	mul.wide.u32 	%rd105, %r290, 4;
	mov.u64 	%rd106, __cudart_i2opi_f;
	add.s64 	%rd107, %rd106, %rd105;
	ld.global.nc.u32 	%r237, [%rd107];
	shl.b32 	%r238, %r5, 8;
	or.b32  	%r239, %r238, -2147483648;
	mad.wide.u32 	%rd108, %r237, %r239, %rd131;
	shr.u64 	%rd131, %rd108, 32;
	add.s64 	%rd109, %rd6, %rd105;
	st.local.u32 	[%rd109], %rd108;
	add.s32 	%r290, %r290, 1;
	setp.ne.s32 	%p60, %r290, 6;
	@%p60 bra 	$L__BB0_9;
	shr.u32 	%r240, %r5, 23;
	st.local.u32 	[%rd6+24], %rd131;
	and.b32  	%r8, %r240, 31;
	and.b32  	%r241, %r240, 224;
	add.s32 	%r242, %r241, -128;
	shr.u32 	%r243, %r242, 5;
	mul.wide.u32 	%rd110, %r243, 4;
	sub.s64 	%rd11, %rd6, %rd110;
	ld.local.u32 	%r291, [%rd11+24];
	ld.local.u32 	%r292, [%rd11+20];
	setp.eq.s32 	%p61, %r8, 0;
	@%p61 bra 	$L__BB0_12;
	shf.l.wrap.b32 	%r291, %r292, %r291, %r8;
	ld.local.u32 	%r244, [%rd11+16];
	shf.l.wrap.b32 	%r292, %r244, %r292, %r8;
$L__BB0_12:
	shr.u32 	%r245, %r291, 30;
	shf.l.wrap.b32 	%r246, %r292, %r291, 2;
	shl.b32 	%r247, %r292, 2;
	shr.u32 	%r248, %r246, 31;
	add.s32 	%r249, %r248, %r245;
	neg.s32 	%r250, %r249;
	setp.lt.s32 	%p62, %r5, 0;
	selp.b32 	%r293, %r250, %r249, %p62;
	xor.b32  	%r251, %r246, %r5;
	shr.s32 	%r252, %r246, 31;
	xor.b32  	%r253, %r252, %r246;
	xor.b32  	%r254, %r252, %r247;
	cvt.u64.u32 	%rd111, %r253;
	shl.b64 	%rd112, %rd111, 32;
	cvt.u64.u32 	%rd113, %r254;
	or.b64  	%rd114, %rd112, %rd113;
	cvt.rn.f64.s64 	%fd19, %rd114;
	mul.f64 	%fd20, %fd19, 0d3BF921FB54442D19;
	cvt.rn.f32.f64 	%f244, %fd20;
	neg.f32 	%f245, %f244;
	setp.lt.s32 	%p63, %r251, 0;
	selp.f32 	%f265, %f245, %f244, %p63;
$L__BB0_13:
	mul.rn.f32 	%f247, %f265, %f265;
	and.b32  	%r256, %r293, 1;
	setp.eq.b32 	%p64, %r256, 1;
	selp.f32 	%f248, 0f3F800000, %f265, %p64;
	fma.rn.f32 	%f249, %f247, %f248, 0f00000000;
	fma.rn.f32 	%f250, %f247, 0f37CBAC00, 0fBAB607ED;
	selp.f32 	%f251, %f250, 0fB94D4153, %p64;
	selp.f32 	%f252, 0f3D2AAABB, 0f3C0885E4, %p64;
	fma.rn.f32 	%f253, %f251, %f247, %f252;
	selp.f32 	%f254, 0fBEFFFFFF, 0fBE2AAAA8, %p64;
	fma.rn.f32 	%f255, %f253, %f247, %f254;
	fma.rn.f32 	%f256, %f255, %f249, %f248;
	and.b32  	%r257, %r293, 2;
	setp.eq.s32 	%p65, %r257, 0;
	mov.f32 	%f257, 0f00000000;
	sub.f32 	%f258, %f257, %f256;
	selp.f32 	%f271, %f256, %f258, %p65;
	bra.uni 	$L__BB0_65;
$L__BB0_14:
	mul.f32 	%f221, %f1, 0f3F22F983;
	cvt.rni.s32.f32 	%r297, %f221;
	cvt.rn.f32.s32 	%f222, %r297;
	fma.rn.f32 	%f223, %f222, 0fBFC90FDA, %f1;
	fma.rn.f32 	%f224, %f222, 0fB3A22168, %f223;
	fma.rn.f32 	%f266, %f222, 0fA7C234C5, %f224;
	abs.f32 	%f9, %f1;
	setp.ltu.f32 	%p50, %f9, 0f47CE4780;
	@%p50 bra 	$L__BB0_22;
	setp.neu.f32 	%p51, %f9, 0f7F800000;
	@%p51 bra 	$L__BB0_17;
	mov.f32 	%f227, 0f00000000;
	mul.rn.f32 	%f266, %f1, %f227;
	mov.b32 	%r297, 0;
	bra.uni 	$L__BB0_22;
$L__BB0_17:
	mov.b32 	%r18, %f1;
	mov.b64 	%rd132, 0;
	mov.b32 	%r294, 0;
$L__BB0_18:
	.pragma "nounroll";
	mul.wide.u32 	%rd94, %r294, 4;
	mov.u64 	%rd95, __cudart_i2opi_f;
	add.s64 	%rd96, %rd95, %rd94;
	ld.global.nc.u32 	%r214, [%rd96];
	shl.b32 	%r215, %r18, 8;
	or.b32  	%r216, %r215, -2147483648;
	mad.wide.u32 	%rd97, %r214, %r216, %rd132;
	shr.u64 	%rd132, %rd97, 32;
	add.s64 	%rd98, %rd5, %rd94;
	st.local.u32 	[%rd98], %rd97;
	add.s32 	%r294, %r294, 1;
	setp.ne.s32 	%p52, %r294, 6;
	@%p52 bra 	$L__BB0_18;
	shr.u32 	%r217, %r18, 23;
	st.local.u32 	[%rd5+24], %rd132;
	and.b32  	%r21, %r217, 31;
	and.b32  	%r218, %r217, 224;
	add.s32 	%r219, %r218, -128;
	shr.u32 	%r220, %r219, 5;
	mul.wide.u32 	%rd99, %r220, 4;
	sub.s64 	%rd14, %rd5, %rd99;
	ld.local.u32 	%r295, [%rd14+24];
	ld.local.u32 	%r296, [%rd14+20];
	setp.eq.s32 	%p53, %r21, 0;
	@%p53 bra 	$L__BB0_21;
	shf.l.wrap.b32 	%r295, %r296, %r295, %r21;
	ld.local.u32 	%r221, [%rd14+16];
	shf.l.wrap.b32 	%r296, %r221, %r296, %r21;
$L__BB0_21:
	shr.u32 	%r222, %r295, 30;
	shf.l.wrap.b32 	%r223, %r296, %r295, 2;
	shl.b32 	%r224, %r296, 2;
	shr.u32 	%r225, %r223, 31;
	add.s32 	%r226, %r225, %r222;
	neg.s32 	%r227, %r226;
	setp.lt.s32 	%p54, %r18, 0;
	selp.b32 	%r297, %r227, %r226, %p54;
	xor.b32  	%r228, %r223, %r18;
	shr.s32 	%r229, %r223, 31;
	xor.b32  	%r230, %r229, %r223;
	xor.b32  	%r231, %r229, %r224;
	cvt.u64.u32 	%rd100, %r230;
	shl.b64 	%rd101, %rd100, 32;
	cvt.u64.u32 	%rd102, %r231;
	or.b64  	%rd103, %rd101, %rd102;
	cvt.rn.f64.s64 	%fd17, %rd103;
	mul.f64 	%fd18, %fd17, 0d3BF921FB54442D19;
	cvt.rn.f32.f64 	%f225, %fd18;
	neg.f32 	%f226, %f225;
	setp.lt.s32 	%p55, %r228, 0;
	selp.f32 	%f266, %f226, %f225, %p55;
$L__BB0_22:
	add.s32 	%r233, %r297, 1;
	mul.rn.f32 	%f228, %f266, %f266;
	and.b32  	%r234, %r297, 1;
	setp.eq.b32 	%p56, %r234, 1;
	selp.f32 	%f229, %f266, 0f3F800000, %p56;
	fma.rn.f32 	%f230, %f228, %f229, 0f00000000;
	fma.rn.f32 	%f231, %f228, 0f37CBAC00, 0fBAB607ED;
	selp.f32 	%f232, 0fB94D4153, %f231, %p56;
	selp.f32 	%f233, 0f3C0885E4, 0f3D2AAABB, %p56;
	fma.rn.f32 	%f234, %f232, %f228, %f233;
	selp.f32 	%f235, 0fBE2AAAA8, 0fBEFFFFFF, %p56;
	fma.rn.f32 	%f236, %f234, %f228, %f235;
	fma.rn.f32 	%f237, %f236, %f230, %f229;
	and.b32  	%r235, %r233, 2;
	setp.eq.s32 	%p57, %r235, 0;
	mov.f32 	%f238, 0f00000000;
	sub.f32 	%f239, %f238, %f237;
	selp.f32 	%f271, %f237, %f239, %p57;
	bra.uni 	$L__BB0_65;
$L__BB0_23:
	setp.lt.f32 	%p47, %f1, 0f00800000;
	mul.f32 	%f201, %f1, 0f4B000000;
	selp.f32 	%f202, %f201, %f1, %p47;
	selp.f32 	%f203, 0fC1B80000, 0f00000000, %p47;
	mov.b32 	%r209, %f202;
	add.s32 	%r210, %r209, -1059760811;
	and.b32  	%r211, %r210, -8388608;
	sub.s32 	%r212, %r209, %r211;
	mov.b32 	%f204, %r212;
	cvt.rn.f32.s32 	%f205, %r211;
	fma.rn.f32 	%f206, %f205, 0f34000000, %f203;
	add.f32 	%f207, %f204, 0fBF800000;
	fma.rn.f32 	%f208, %f207, 0fBE055027, 0f3E1039F6;
	fma.rn.f32 	%f209, %f208, %f207, 0fBDF8CDCC;
	fma.rn.f32 	%f210, %f209, %f207, 0f3E0F2955;
	fma.rn.f32 	%f211, %f210, %f207, 0fBE2AD8B9;
	fma.rn.f32 	%f212, %f211, %f207, 0f3E4CED0B;
	fma.rn.f32 	%f213, %f212, %f207, 0fBE7FFF22;
	fma.rn.f32 	%f214, %f213, %f207, 0f3EAAAA78;
	fma.rn.f32 	%f215, %f214, %f207, 0fBF000000;
	mul.f32 	%f216, %f207, %f215;
	fma.rn.f32 	%f217, %f216, %f207, %f207;
	fma.rn.f32 	%f218, %f206, 0f3F317218, %f217;
	setp.gt.u32 	%p48, %r209, 2139095039;
	fma.rn.f32 	%f219, %f202, 0f7F800000, 0f7F800000;
	selp.f32 	%f220, %f219, %f218, %p48;
	setp.eq.f32 	%p49, %f202, 0f00000000;
	selp.f32 	%f271, 0fFF800000, %f220, %p49;
	bra.uni 	$L__BB0_65;
$L__BB0_24:
	setp.eq.s32 	%p45, %r289, 2;
	@%p45 bra 	$L__BB0_23;
	fma.rn.f32 	%f190, %f1, 0f3BBB989D, 0f3F000000;
	cvt.sat.f32.f32 	%f191, %f190;
	mov.f32 	%f192, 0f4B400001;
	mov.f32 	%f193, 0f437C0000;
	fma.rm.f32 	%f194, %f191, %f193, %f192;
	add.f32 	%f195, %f194, 0fCB40007F;
	neg.f32 	%f196, %f195;
	fma.rn.f32 	%f197, %f1, 0f3FB8AA3B, %f196;
	fma.rn.f32 	%f198, %f1, 0f32A57060, %f197;
	mov.b32 	%r207, %f194;
	shl.b32 	%r208, %r207, 23;
	mov.b32 	%f199, %r208;
	ex2.approx.ftz.f32 	%f200, %f198;
	mul.f32 	%f271, %f200, %f199;
	bra.uni 	$L__BB0_65;
$L__BB0_26:
	ld.param.u64 	%rd127, [_Z9transformPfS_Pd_param_0];
	cvta.to.global.u64 	%rd48, %rd127;
	mul.wide.s32 	%rd49, %r1, 4;
	add.s64 	%rd50, %rd48, %rd49;
	add.s64 	%rd51, %rd50, %rd45;
	ld.global.f32 	%f16, [%rd51+-64];
	setp.gt.s32 	%p3, %r289, 1;
	@%p3 bra 	$L__BB0_63;
	setp.eq.s32 	%p5, %r289, 0;
	@%p5 bra 	$L__BB0_28;
	bra.uni 	$L__BB0_45;
$L__BB0_28:
	mul.f32 	%f151, %f1, 0f3F22F983;
	cvt.rni.s32.f32 	%r301, %f151;
	cvt.rn.f32.s32 	%f152, %r301;
	fma.rn.f32 	%f153, %f152, 0fBFC90FDA, %f1;
	fma.rn.f32 	%f154, %f152, 0fB3A22168, %f153;
	fma.rn.f32 	%f267, %f152, 0fA7C234C5, %f154;
	abs.f32 	%f18, %f1;
	setp.ltu.f32 	%p28, %f18, 0f47CE4780;
	@%p28 bra 	$L__BB0_36;
	setp.neu.f32 	%p29, %f18, 0f7F800000;
	@%p29 bra 	$L__BB0_31;
	mov.f32 	%f157, 0f00000000;
	mul.rn.f32 	%f267, %f1, %f157;
	mov.b32 	%r301, 0;
	bra.uni 	$L__BB0_36;
$L__BB0_31:
	mov.b32 	%r31, %f1;
	mov.b64 	%rd133, 0;
	mov.b32 	%r298, 0;
$L__BB0_32:
	.pragma "nounroll";
	mul.wide.u32 	%rd72, %r298, 4;
	mov.u64 	%rd73, __cudart_i2opi_f;
	add.s64 	%rd74, %rd73, %rd72;
	ld.global.nc.u32 	%r158, [%rd74];
	shl.b32 	%r159, %r31, 8;
	or.b32  	%r160, %r159, -2147483648;
	mad.wide.u32 	%rd75, %r158, %r160, %rd133;
	shr.u64 	%rd133, %rd75, 32;
	add.s64 	%rd76, %rd4, %rd72;
	st.local.u32 	[%rd76], %rd75;
	add.s32 	%r298, %r298, 1;
	setp.ne.s32 	%p30, %r298, 6;
	@%p30 bra 	$L__BB0_32;
	shr.u32 	%r161, %r31, 23;
	st.local.u32 	[%rd4+24], %rd133;
	and.b32  	%r162, %r161, 31;
	and.b32  	%r163, %r161, 224;
	add.s32 	%r164, %r163, -128;
	shr.u32 	%r165, %r164, 5;
	mul.wide.u32 	%rd77, %r165, 4;
	sub.s64 	%rd17, %rd4, %rd77;
	ld.local.u32 	%r299, [%rd17+24];
	ld.local.u32 	%r300, [%rd17+20];
	setp.eq.s32 	%p31, %r162, 0;
	@%p31 bra 	$L__BB0_35;
	shf.l.wrap.b32 	%r299, %r300, %r299, %r162;
	ld.local.u32 	%r168, [%rd17+16];
	shf.l.wrap.b32 	%r300, %r168, %r300, %r162;
$L__BB0_35:
	shr.u32 	%r169, %r299, 30;
	shf.l.wrap.b32 	%r170, %r300, %r299, 2;
	shl.b32 	%r171, %r300, 2;
	shr.u32 	%r172, %r170, 31;
	add.s32 	%r173, %r172, %r169;
	neg.s32 	%r174, %r173;
	setp.lt.s32 	%p32, %r31, 0;
	selp.b32 	%r301, %r174, %r173, %p32;
	xor.b32  	%r175, %r170, %r31;
	shr.s32 	%r176, %r170, 31;
	xor.b32  	%r177, %r176, %r170;
	xor.b32  	%r178, %r176, %r171;
	cvt.u64.u32 	%rd78, %r177;
	shl.b64 	%rd79, %rd78, 32;
	cvt.u64.u32 	%rd80, %r178;
	or.b64  	%rd81, %rd79, %rd80;
	cvt.rn.f64.s64 	%fd13, %rd81;
	mul.f64 	%fd14, %fd13, 0d3BF921FB54442D19;
	cvt.rn.f32.f64 	%f155, %fd14;
	neg.f32 	%f156, %f155;
	setp.lt.s32 	%p33, %r175, 0;
	selp.f32 	%f267, %f156, %f155, %p33;
$L__BB0_36:
	mul.rn.f32 	%f158, %f267, %f267;
	and.b32  	%r180, %r301, 1;
	setp.eq.b32 	%p34, %r180, 1;
	selp.f32 	%f159, 0f3F800000, %f267, %p34;
	fma.rn.f32 	%f160, %f158, %f159, 0f00000000;
	fma.rn.f32 	%f161, %f158, 0f37CBAC00, 0fBAB607ED;
	selp.f32 	%f162, %f161, 0fB94D4153, %p34;
	selp.f32 	%f163, 0f3D2AAABB, 0f3C0885E4, %p34;
	fma.rn.f32 	%f164, %f162, %f158, %f163;
	selp.f32 	%f165, 0fBEFFFFFF, 0fBE2AAAA8, %p34;
	fma.rn.f32 	%f166, %f164, %f158, %f165;
	fma.rn.f32 	%f167, %f166, %f160, %f159;
	and.b32  	%r181, %r301, 2;
	setp.eq.s32 	%p35, %r181, 0;
	mov.f32 	%f168, 0f00000000;
	sub.f32 	%f169, %f168, %f167;
	selp.f32 	%f22, %f167, %f169, %p35;
	mul.f32 	%f170, %f16, 0f3F22F983;
	cvt.rni.s32.f32 	%r305, %f170;
	cvt.rn.f32.s32 	%f171, %r305;
	fma.rn.f32 	%f172, %f171, 0fBFC90FDA, %f16;
	fma.rn.f32 	%f173, %f171, 0fB3A22168, %f172;
	fma.rn.f32 	%f268, %f171, 0fA7C234C5, %f173;
	abs.f32 	%f24, %f16;
	setp.ltu.f32 	%p36, %f24, 0f47CE4780;
	@%p36 bra 	$L__BB0_44;
	setp.neu.f32 	%p37, %f24, 0f7F800000;
	@%p37 bra 	$L__BB0_39;
	mov.f32 	%f176, 0f00000000;
	mul.rn.f32 	%f268, %f16, %f176;
	mov.b32 	%r305, 0;
	bra.uni 	$L__BB0_44;
$L__BB0_39:
	mov.b32 	%r43, %f16;
	mov.b64 	%rd134, 0;
	mov.b32 	%r302, 0;
$L__BB0_40:
	.pragma "nounroll";
	mul.wide.u32 	%rd83, %r302, 4;
	mov.u64 	%rd84, __cudart_i2opi_f;
	add.s64 	%rd85, %rd84, %rd83;
	ld.global.nc.u32 	%r183, [%rd85];
	shl.b32 	%r184, %r43, 8;
	or.b32  	%r185, %r184, -2147483648;
	mad.wide.u32 	%rd86, %r183, %r185, %rd134;
	shr.u64 	%rd134, %rd86, 32;
	add.s64 	%rd87, %rd3, %rd83;
	st.local.u32 	[%rd87], %rd86;
	add.s32 	%r302, %r302, 1;
	setp.ne.s32 	%p38, %r302, 6;
	@%p38 bra 	$L__BB0_40;
	shr.u32 	%r186, %r43, 23;
	st.local.u32 	[%rd3+24], %rd134;
	and.b32  	%r187, %r186, 31;
	and.b32  	%r188, %r186, 224;
	add.s32 	%r189, %r188, -128;
	shr.u32 	%r190, %r189, 5;
	mul.wide.u32 	%rd88, %r190, 4;
	sub.s64 	%rd20, %rd3, %rd88;
	ld.local.u32 	%r303, [%rd20+24];
	ld.local.u32 	%r304, [%rd20+20];
	setp.eq.s32 	%p39, %r187, 0;
	@%p39 bra 	$L__BB0_43;
	shf.l.wrap.b32 	%r303, %r304, %r303, %r187;
	ld.local.u32 	%r193, [%rd20+16];
	shf.l.wrap.b32 	%r304, %r193, %r304, %r187;
$L__BB0_43:
	shr.u32 	%r194, %r303, 30;
	shf.l.wrap.b32 	%r195, %r304, %r303, 2;
	shl.b32 	%r196, %r304, 2;
	shr.u32 	%r197, %r195, 31;
	add.s32 	%r198, %r197, %r194;
	neg.s32 	%r199, %r198;
	setp.lt.s32 	%p40, %r43, 0;
	selp.b32 	%r305, %r199, %r198, %p40;
	xor.b32  	%r200, %r195, %r43;
	shr.s32 	%r201, %r195, 31;
	xor.b32  	%r202, %r201, %r195;
	xor.b32  	%r203, %r201, %r196;
	cvt.u64.u32 	%rd89, %r202;
	shl.b64 	%rd90, %rd89, 32;
	cvt.u64.u32 	%rd91, %r203;
	or.b64  	%rd92, %rd90, %rd91;
	cvt.rn.f64.s64 	%fd15, %rd92;
	mul.f64 	%fd16, %fd15, 0d3BF921FB54442D19;
	cvt.rn.f32.f64 	%f174, %fd16;
	neg.f32 	%f175, %f174;
	setp.lt.s32 	%p41, %r200, 0;
	selp.f32 	%f268, %f175, %f174, %p41;
$L__BB0_44:
	mul.rn.f32 	%f177, %f268, %f268;
	and.b32  	%r205, %r305, 1;
	setp.eq.b32 	%p42, %r205, 1;
	selp.f32 	%f178, 0f3F800000, %f268, %p42;
	fma.rn.f32 	%f179, %f177, %f178, 0f00000000;
	fma.rn.f32 	%f180, %f177, 0f37CBAC00, 0fBAB607ED;
	selp.f32 	%f181, %f180, 0fB94D4153, %p42;
	selp.f32 	%f182, 0f3D2AAABB, 0f3C0885E4, %p42;
	fma.rn.f32 	%f183, %f181, %f177, %f182;
	selp.f32 	%f184, 0fBEFFFFFF, 0fBE2AAAA8, %p42;
	fma.rn.f32 	%f185, %f183, %f177, %f184;
	fma.rn.f32 	%f186, %f185, %f179, %f178;
	and.b32  	%r206, %r305, 2;
	setp.eq.s32 	%p43, %r206, 0;
	mov.f32 	%f187, 0f00000000;
	sub.f32 	%f188, %f187, %f186;
	selp.f32 	%f189, %f186, %f188, %p43;
	mul.f32 	%f271, %f22, %f189;
	bra.uni 	$L__BB0_65;
$L__BB0_45:
	mul.f32 	%f112, %f1, 0f3F22F983;
	cvt.rni.s32.f32 	%r309, %f112;
	cvt.rn.f32.s32 	%f113, %r309;
	fma.rn.f32 	%f114, %f113, 0fBFC90FDA, %f1;
	fma.rn.f32 	%f115, %f113, 0fB3A22168, %f114;
	fma.rn.f32 	%f269, %f113, 0fA7C234C5, %f115;
	abs.f32 	%f30, %f1;
	setp.ltu.f32 	%p12, %f30, 0f47CE4780;
	@%p12 bra 	$L__BB0_53;
	setp.neu.f32 	%p13, %f30, 0f7F800000;
	@%p13 bra 	$L__BB0_48;
	mov.f32 	%f118, 0f00000000;
	mul.rn.f32 	%f269, %f1, %f118;
	mov.b32 	%r309, 0;
	bra.uni 	$L__BB0_53;
$L__BB0_48:
	mov.b32 	%r55, %f1;
	mov.b64 	%rd137, 0;
	mov.b32 	%r306, 0;
	mov.u64 	%rd135, __cudart_i2opi_f;
	mov.u64 	%rd136, %rd2;
$L__BB0_49:
	.pragma "nounroll";
	ld.global.nc.u32 	%r106, [%rd135];
	shl.b32 	%r107, %r55, 8;
	or.b32  	%r108, %r107, -2147483648;
	mad.wide.u32 	%rd54, %r106, %r108, %rd137;
	shr.u64 	%rd137, %rd54, 32;
	st.local.u32 	[%rd136], %rd54;
	add.s32 	%r306, %r306, 1;
	add.s64 	%rd136, %rd136, 4;
	add.s64 	%rd135, %rd135, 4;
	setp.ne.s32 	%p14, %r306, 6;
	@%p14 bra 	$L__BB0_49;
	shr.u32 	%r109, %r55, 23;
	st.local.u32 	[%rd2+24], %rd137;
	and.b32  	%r110, %r109, 31;
	and.b32  	%r111, %r109, 224;
	add.s32 	%r112, %r111, -128;
	shr.u32 	%r113, %r112, 5;
	mul.wide.u32 	%rd55, %r113, 4;
	sub.s64 	%rd27, %rd2, %rd55;
	ld.local.u32 	%r307, [%rd27+24];
	ld.local.u32 	%r308, [%rd27+20];
	setp.eq.s32 	%p15, %r110, 0;
	@%p15 bra 	$L__BB0_52;
	shf.l.wrap.b32 	%r307, %r308, %r307, %r110;
	ld.local.u32 	%r116, [%rd27+16];
	shf.l.wrap.b32 	%r308, %r116, %r308, %r110;
$L__BB0_52:
	shr.u32 	%r117, %r307, 30;
	shf.l.wrap.b32 	%r118, %r308, %r307, 2;
	shl.b32 	%r119, %r308, 2;
	shr.u32 	%r120, %r118, 31;
	add.s32 	%r121, %r120, %r117;
	neg.s32 	%r122, %r121;
	setp.lt.s32 	%p16, %r55, 0;
	selp.b32 	%r309, %r122, %r121, %p16;
	xor.b32  	%r123, %r118, %r55;
	shr.s32 	%r124, %r118, 31;
	xor.b32  	%r125, %r124, %r118;
	xor.b32  	%r126, %r124, %r119;
	cvt.u64.u32 	%rd56, %r125;
	shl.b64 	%rd57, %rd56, 32;
	cvt.u64.u32 	%rd58, %r126;
	or.b64  	%rd59, %rd57, %rd58;
	cvt.rn.f64.s64 	%fd9, %rd59;
	mul.f64 	%fd10, %fd9, 0d3BF921FB54442D19;
	cvt.rn.f32.f64 	%f116, %fd10;
	neg.f32 	%f117, %f116;
	setp.lt.s32 	%p17, %r123, 0;
	selp.f32 	%f269, %f117, %f116, %p17;
$L__BB0_53:
	add.s32 	%r128, %r309, 1;
	mul.rn.f32 	%f119, %f269, %f269;
	and.b32  	%r129, %r309, 1;
	setp.eq.b32 	%p18, %r129, 1;
	selp.f32 	%f120, %f269, 0f3F800000, %p18;
	fma.rn.f32 	%f121, %f119, %f120, 0f00000000;
	fma.rn.f32 	%f122, %f119, 0f37CBAC00, 0fBAB607ED;
	selp.f32 	%f123, 0fB94D4153, %f122, %p18;
	selp.f32 	%f124, 0f3C0885E4, 0f3D2AAABB, %p18;
	fma.rn.f32 	%f125, %f123, %f119, %f124;
	selp.f32 	%f126, 0fBE2AAAA8, 0fBEFFFFFF, %p18;
	fma.rn.f32 	%f127, %f125, %f119, %f126;
	fma.rn.f32 	%f128, %f127, %f121, %f120;
	and.b32  	%r130, %r128, 2;
	setp.eq.s32 	%p19, %r130, 0;
	mov.f32 	%f129, 0f00000000;
	sub.f32 	%f130, %f129, %f128;
	selp.f32 	%f34, %f128, %f130, %p19;
	mul.f32 	%f131, %f16, 0f3F22F983;
	cvt.rni.s32.f32 	%r313, %f131;
	cvt.rn.f32.s32 	%f132, %r313;
	fma.rn.f32 	%f133, %f132, 0fBFC90FDA, %f16;
	fma.rn.f32 	%f134, %f132, 0fB3A22168, %f133;
	fma.rn.f32 	%f270, %f132, 0fA7C234C5, %f134;
	abs.f32 	%f36, %f16;
	setp.ltu.f32 	%p20, %f36, 0f47CE4780;
	@%p20 bra 	$L__BB0_61;
	setp.neu.f32 	%p21, %f36, 0f7F800000;
	@%p21 bra 	$L__BB0_56;
	mov.f32 	%f137, 0f00000000;
	mul.rn.f32 	%f270, %f16, %f137;
	mov.b32 	%r313, 0;
	bra.uni 	$L__BB0_61;
$L__BB0_56:
	mov.b32 	%r67, %f16;
	mov.b64 	%rd138, 0;
	mov.b32 	%r310, 0;
$L__BB0_57:
	.pragma "nounroll";
	mul.wide.u32 	%rd61, %r310, 4;
	mov.u64 	%rd62, __cudart_i2opi_f;
	add.s64 	%rd63, %rd62, %rd61;
	ld.global.nc.u32 	%r132, [%rd63];
	shl.b32 	%r133, %r67, 8;
	or.b32  	%r134, %r133, -2147483648;
	mad.wide.u32 	%rd64, %r132, %r134, %rd138;
	shr.u64 	%rd138, %rd64, 32;
	add.s64 	%rd65, %rd1, %rd61;
	st.local.u32 	[%rd65], %rd64;
	add.s32 	%r310, %r310, 1;
	setp.ne.s32 	%p22, %r310, 6;
	@%p22 bra 	$L__BB0_57;
	shr.u32 	%r135, %r67, 23;
	st.local.u32 	[%rd1+24], %rd138;
	and.b32  	%r136, %r135, 31;
	and.b32  	%r137, %r135, 224;
	add.s32 	%r138, %r137, -128;
	shr.u32 	%r139, %r138, 5;
	mul.wide.u32 	%rd66, %r139, 4;
	sub.s64 	%rd30, %rd1, %rd66;
	ld.local.u32 	%r311, [%rd30+24];
	ld.local.u32 	%r312, [%rd30+20];
	setp.eq.s32 	%p23, %r136, 0;
	@%p23 bra 	$L__BB0_60;
	shf.l.wrap.b32 	%r311, %r312, %r311, %r136;
	ld.local.u32 	%r142, [%rd30+16];
	shf.l.wrap.b32 	%r312, %r142, %r312, %r136;
$L__BB0_60:
	shr.u32 	%r143, %r311, 30;
	shf.l.wrap.b32 	%r144, %r312, %r311, 2;
	shl.b32 	%r145, %r312, 2;
	shr.u32 	%r146, %r144, 31;
	add.s32 	%r147, %r146, %r143;
	neg.s32 	%r148, %r147;
	setp.lt.s32 	%p24, %r67, 0;
	selp.b32 	%r313, %r148, %r147, %p24;
	xor.b32  	%r149, %r144, %r67;
	shr.s32 	%r150, %r144, 31;
	xor.b32  	%r151, %r150, %r144;
	xor.b32  	%r152, %r150, %r145;
	cvt.u64.u32 	%rd67, %r151;
	shl.b64 	%rd68, %rd67, 32;
	cvt.u64.u32 	%rd69, %r152;
	or.b64  	%rd70, %rd68, %rd69;
	cvt.rn.f64.s64 	%fd11, %rd70;
	mul.f64 	%fd12, %fd11, 0d3BF921FB54442D19;
	cvt.rn.f32.f64 	%f135, %fd12;
	neg.f32 	%f136, %f135;
	setp.lt.s32 	%p25, %r149, 0;
	selp.f32 	%f270, %f136, %f135, %p25;
$L__BB0_61:
	add.s32 	%r154, %r313, 1;
	mul.rn.f32 	%f138, %f270, %f270;
	and.b32  	%r155, %r313, 1;
	setp.eq.b32 	%p26, %r155, 1;
	selp.f32 	%f139, %f270, 0f3F800000, %p26;
	fma.rn.f32 	%f140, %f138, %f139, 0f00000000;
	fma.rn.f32 	%f141, %f138, 0f37CBAC00, 0fBAB607ED;
	selp.f32 	%f142, 0fB94D4153, %f141, %p26;
	selp.f32 	%f143, 0f3C0885E4, 0f3D2AAABB, %p26;
	fma.rn.f32 	%f144, %f142, %f138, %f143;
	selp.f32 	%f145, 0fBE2AAAA8, 0fBEFFFFFF, %p26;
	fma.rn.f32 	%f146, %f144, %f138, %f145;
	fma.rn.f32 	%f147, %f146, %f140, %f139;
	and.b32  	%r156, %r154, 2;
	setp.eq.s32 	%p27, %r156, 0;
	mov.f32 	%f148, 0f00000000;
	sub.f32 	%f149, %f148, %f147;
	selp.f32 	%f150, %f147, %f149, %p27;
	mul.f32 	%f271, %f34, %f150;
	bra.uni 	$L__BB0_65;
$L__BB0_62:
	setp.lt.f32 	%p6, %f1, 0f00800000;
	mul.f32 	%f70, %f1, 0f4B000000;
	selp.f32 	%f71, %f70, %f1, %p6;
	selp.f32 	%f72, 0fC1B80000, 0f00000000, %p6;
	mov.b32 	%r97, %f71;
	add.s32 	%r98, %r97, -1059760811;
	and.b32  	%r99, %r98, -8388608;
	sub.s32 	%r100, %r97, %r99;
	mov.b32 	%f73, %r100;
	cvt.rn.f32.s32 	%f74, %r99;
	fma.rn.f32 	%f75, %f74, 0f34000000, %f72;
	add.f32 	%f76, %f73, 0fBF800000;
	fma.rn.f32 	%f77, %f76, 0fBE055027, 0f3E1039F6;
	fma.rn.f32 	%f78, %f77, %f76, 0fBDF8CDCC;
	fma.rn.f32 	%f79, %f78, %f76, 0f3E0F2955;
	fma.rn.f32 	%f80, %f79, %f76, 0fBE2AD8B9;
	fma.rn.f32 	%f81, %f80, %f76, 0f3E4CED0B;
	fma.rn.f32 	%f82, %f81, %f76, 0fBE7FFF22;
	fma.rn.f32 	%f83, %f82, %f76, 0f3EAAAA78;
	fma.rn.f32 	%f84, %f83, %f76, 0fBF000000;
	mul.f32 	%f85, %f76, %f84;
	fma.rn.f32 	%f86, %f85, %f76, %f76;
	fma.rn.f32 	%f87, %f75, 0f3F317218, %f86;
	setp.gt.u32 	%p7, %r97, 2139095039;
	fma.rn.f32 	%f88, %f71, 0f7F800000, 0f7F800000;
	selp.f32 	%f89, %f88, %f87, %p7;
	setp.eq.f32 	%p8, %f71, 0f00000000;
	selp.f32 	%f90, 0fFF800000, %f89, %p8;
	setp.lt.f32 	%p9, %f16, 0f00800000;
	mul.f32 	%f91, %f16, 0f4B000000;
	selp.f32 	%f92, %f91, %f16, %p9;
	selp.f32 	%f93, 0fC1B80000, 0f00000000, %p9;
	mov.b32 	%r101, %f92;
	add.s32 	%r102, %r101, -1059760811;
	and.b32  	%r103, %r102, -8388608;
	sub.s32 	%r104, %r101, %r103;
	mov.b32 	%f94, %r104;
	cvt.rn.f32.s32 	%f95, %r103;
	fma.rn.f32 	%f96, %f95, 0f34000000, %f93;
	add.f32 	%f97, %f94, 0fBF800000;
	fma.rn.f32 	%f98, %f97, 0fBE055027, 0f3E1039F6;
	fma.rn.f32 	%f99, %f98, %f97, 0fBDF8CDCC;
	fma.rn.f32 	%f100, %f99, %f97, 0f3E0F2955;
	fma.rn.f32 	%f101, %f100, %f97, 0fBE2AD8B9;
	fma.rn.f32 	%f102, %f101, %f97, 0f3E4CED0B;
	fma.rn.f32 	%f103, %f102, %f97, 0fBE7FFF22;
	fma.rn.f32 	%f104, %f103, %f97, 0f3EAAAA78;
	fma.rn.f32 	%f105, %f104, %f97, 0fBF000000;
	mul.f32 	%f106, %f97, %f105;
	fma.rn.f32 	%f107, %f106, %f97, %f97;
	fma.rn.f32 	%f108, %f96, 0f3F317218, %f107;
	setp.gt.u32 	%p10, %r101, 2139095039;
	fma.rn.f32 	%f109, %f92, 0f7F800000, 0f7F800000;
	selp.f32 	%f110, %f109, %f108, %p10;
	setp.eq.f32 	%p11, %f92, 0f00000000;
	selp.f32 	%f111, 0fFF800000, %f110, %p11;
	mul.f32 	%f271, %f90, %f111;
	bra.uni 	$L__BB0_65;
$L__BB0_63:
	setp.eq.s32 	%p4, %r289, 2;
	@%p4 bra 	$L__BB0_62;
	fma.rn.f32 	%f48, %f1, 0f3BBB989D, 0f3F000000;
	cvt.sat.f32.f32 	%f49, %f48;
	mov.f32 	%f50, 0f4B400001;
	mov.f32 	%f51, 0f437C0000;
	fma.rm.f32 	%f52, %f49, %f51, %f50;
	add.f32 	%f53, %f52, 0fCB40007F;
	neg.f32 	%f54, %f53;
	fma.rn.f32 	%f55, %f1, 0f3FB8AA3B, %f54;
	fma.rn.f32 	%f56, %f1, 0f32A57060, %f55;
	mov.b32 	%r93, %f52;
	shl.b32 	%r94, %r93, 23;
	mov.b32 	%f57, %r94;
	ex2.approx.ftz.f32 	%f58, %f56;
	mul.f32 	%f59, %f58, %f57;
	fma.rn.f32 	%f60, %f16, 0f3BBB989D, 0f3F000000;
	cvt.sat.f32.f32 	%f61, %f60;
	fma.rm.f32 	%f62, %f61, %f51, %f50;
	add.f32 	%f63, %f62, 0fCB40007F;
	neg.f32 	%f64, %f63;
	fma.rn.f32 	%f65, %f16, 0f3FB8AA3B, %f64;
	fma.rn.f32 	%f66, %f16, 0f32A57060, %f65;
	mov.b32 	%r95, %f62;
	shl.b32 	%r96, %r95, 23;
	mov.b32 	%f67, %r96;
	ex2.approx.ftz.f32 	%f68, %f66;
	mul.f32 	%f69, %f68, %f67;
	mul.f32 	%f271, %f59, %f69;
$L__BB0_65:
	mul.wide.u32 	%rd115, %r289, 4;
	add.s64 	%rd116, %rd8, %rd115;
	st.local.f32 	[%rd116], %f271;
	mov.u32 	%r258, %ctaid.x;
	mov.u32 	%r259, %ntid.x;
	mov.u32 	%r260, %tid.x;
	mad.lo.s32 	%r261, %r258, %r259, %r260;
	shl.b32 	%r78, %r261, 2;
	add.s32 	%r79, %r289, %r78;
	and.b32  	%r262, %r79, -2147483645;
	setp.ne.s32 	%p66, %r262, 1;
	setp.leu.f32 	%p67, %f271, 0f3F000000;
	or.pred  	%p68, %p66, %p67;
	@%p68 bra 	$L__BB0_69;
	setp.eq.s32 	%p69, %r289, 0;
	@%p69 bra 	$L__BB0_68;
	add.s32 	%r263, %r289, -1;
	mul.wide.u32 	%rd117, %r263, 4;
	add.s64 	%rd118, %rd8, %rd117;
	ld.local.f32 	%f259, [%rd118];
	cvt.f64.f32 	%fd21, %f259;
	add.f64 	%fd51, %fd51, %fd21;
	bra.uni 	$L__BB0_69;
$L__BB0_68:
	ld.param.u64 	%rd128, [_Z9transformPfS_Pd_param_1];
	add.s32 	%r264, %r79, -1;
	cvta.to.global.u64 	%rd119, %rd128;
	mul.wide.u32 	%rd120, %r264, 4;
	add.s64 	%rd121, %rd119, %rd120;
	ld.global.f32 	%f260, [%rd121];
	cvt.f64.f32 	%fd22, %f260;
	add.f64 	%fd51, %fd51, %fd22;
$L__BB0_69:
	add.s32 	%r289, %r289, 1;
	setp.ne.s32 	%p70, %r289, 4;
	@%p70 bra 	$L__BB0_2;
	ld.param.u64 	%rd129, [_Z9transformPfS_Pd_param_1];
	cvta.to.global.u64 	%rd122, %rd129;
	mul.wide.s32 	%rd123, %r78, 4;
	add.s64 	%rd124, %rd122, %rd123;
	ld.local.v4.f32 	{%f261, %f262, %f263, %f264}, [%rd8];
	st.global.v4.f32 	[%rd124], {%f261, %f262, %f263, %f264};
$L__BB0_71:
	// begin inline asm
	mov.b64 {%r265,%r266}, %fd51;
	// end inline asm
	shfl.sync.down.b32	%r268|%p71, %r266, 16, 31, -1;
	shfl.sync.down.b32	%r267|%p72, %r265, 16, 31, -1;
	// begin inline asm
	mov.b64 %fd24, {%r267,%r268};
	// end inline asm
	add.f64 	%fd25, %fd51, %fd24;
	// begin inline asm
	mov.b64 {%r269,%r270}, %fd25;
	// end inline asm
	shfl.sync.down.b32	%r272|%p73, %r270, 8, 31, -1;
	shfl.sync.down.b32	%r271|%p74, %r269, 8, 31, -1;
	// begin inline asm
	mov.b64 %fd26, {%r271,%r272};
	// end inline asm
	add.f64 	%fd27, %fd25, %fd26;
	// begin inline asm
	mov.b64 {%r273,%r274}, %fd27;
	// end inline asm
	shfl.sync.down.b32	%r276|%p75, %r274, 4, 31, -1;
	shfl.sync.down.b32	%r275|%p76, %r273, 4, 31, -1;
	// begin inline asm
	mov.b64 %fd28, {%r275,%r276};
	// end inline asm
	add.f64 	%fd29, %fd27, %fd28;
	// begin inline asm
	mov.b64 {%r277,%r278}, %fd29;
	// end inline asm
	shfl.sync.down.b32	%r280|%p77, %r278, 2, 31, -1;
	shfl.sync.down.b32	%r279|%p78, %r277, 2, 31, -1;
	// begin inline asm
	mov.b64 %fd30, {%r279,%r280};
	// end inline asm
	add.f64 	%fd31, %fd29, %fd30;
	// begin inline asm
	mov.b64 {%r281,%r282}, %fd31;
	// end inline asm
	shfl.sync.down.b32	%r284|%p79, %r282, 1, 31, -1;
	shfl.sync.down.b32	%r283|%p80, %r281, 1, 31, -1;
	// begin inline asm
	mov.b64 %fd32, {%r283,%r284};
	// end inline asm
	add.f64 	%fd6, %fd31, %fd32;
	mov.u32 	%r81, %tid.x;
	and.b32  	%r285, %r81, 31;
	setp.ne.s32 	%p81, %r285, 0;
	@%p81 bra 	$L__BB0_73;
	shr.u32 	%r286, %r81, 2;
	mov.u32 	%r287, _ZZ9transformPfS_PdE9warp_sums;
	add.s32 	%r288, %r287, %r286;
	st.shared.f64 	[%r288], %fd6;
$L__BB0_73:
	bar.sync 	0;
	setp.ne.s32 	%p82, %r81, 0;
	@%p82 bra 	$L__BB0_75;
	ld.param.u64 	%rd130, [_Z9transformPfS_Pd_param_2];
	ld.shared.f64 	%fd33, [_ZZ9transformPfS_PdE9warp_sums];
	add.f64 	%fd34, %fd33, 0d0000000000000000;
	ld.shared.f64 	%fd35, [_ZZ9transformPfS_PdE9warp_sums+8];
	add.f64 	%fd36, %fd34, %fd35;
	ld.shared.f64 	%fd37, [_ZZ9transformPfS_PdE9warp_sums+16];
	add.f64 	%fd38, %fd36, %fd37;
	ld.shared.f64 	%fd39, [_ZZ9transformPfS_PdE9warp_sums+24];
	add.f64 	%fd40, %fd38, %fd39;
	ld.shared.f64 	%fd41, [_ZZ9transformPfS_PdE9warp_sums+32];
	add.f64 	%fd42, %fd40, %fd41;
	ld.shared.f64 	%fd43, [_ZZ9transformPfS_PdE9warp_sums+40];
	add.f64 	%fd44, %fd42, %fd43;
	ld.shared.f64 	%fd45, [_ZZ9transformPfS_PdE9warp_sums+48];
	add.f64 	%fd46, %fd44, %fd45;
	ld.shared.f64 	%fd47, [_ZZ9transformPfS_PdE9warp_sums+56];
	add.f64 	%fd48, %fd46, %fd47;
	cvta.to.global.u64 	%rd125, %rd130;
	atom.global.add.f64 	%fd49, [%rd125], %fd48;
$L__BB0_75:
	ret;

}
	// .globl	_Z8baselinePfS_
.visible .entry _Z8baselinePfS_(
	.param .u64 .ptr .align 1 _Z8baselinePfS__param_0,
	.param .u64 .ptr .align 1 _Z8baselinePfS__param_1
)
{
	.reg .b32 	%r<5>;
	.reg .b32 	%f<2>;
	.reg .b64 	%rd<8>;

	ld.param.u64 	%rd1, [_Z8baselinePfS__param_0];
	ld.param.u64 	%rd2, [_Z8baselinePfS__param_1];
	cvta.to.global.u64 	%rd3, %rd2;
	cvta.to.global.u64 	%rd4, %rd1;
	mov.u32 	%r1, %ctaid.x;
	mov.u32 	%r2, %ntid.x;
	mov.u32 	%r3, %tid.x;
	mad.lo.s32 	%r4, %r1, %r2, %r3;
	mul.wide.s32 	%rd5, %r4, 4;
	add.s64 	%rd6, %rd4, %rd5;
	ld.global.f32 	%f1, [%rd6];
	add.s64 	%rd7, %rd3, %rd5;
	st.global.f32 	[%rd7], %f1;
	ret;

}


// ===== COMPILED SASS (sm_100) =====

	.target	sm_100

	.elftype	@"ET_EXEC"


//--------------------- .note.nv.tkinfo           --------------------------
	.section	.note.nv.tkinfo,"",@"SHT_NOTE"
	.sectionflags	@"SHF_NOTE_NV_TKINFO"
	.tkinfo
        /*0018*/ 	.word	0x00000002
        /*0030*/ 	.string	""
        /*0030*/ 	.string	"ptxas"
        /*0030*/ 	.string	"Cuda compilation tools, release 13.0, V13.0.88"
        /*0030*/ 	.string	"Build cuda_13.0.r13.0/compiler.36424714_0"
        /*0030*/ 	.string	"-arch sm_100 -m 64 "



//--------------------- .note.nv.cuinfo           --------------------------
	.section	.note.nv.cuinfo,"",@"SHT_NOTE"
	.sectionflags	@"SHF_NOTE_NV_CUINFO"
        /*0018*/ 	.short	0x0002
        /*001a*/ 	.short	0x0064
        /*001c*/ 	.short	0x0082
	.zero		2


//--------------------- .nv.info                  --------------------------
	.section	.nv.info,"",@"SHT_CUDA_INFO"
	.align	4


	//----- nvinfo : EIATTR_REGCOUNT
	.align		4
        /*0000*/ 	.byte	0x04, 0x2f
        /*0002*/ 	.short	(.L_2 - .L_1)
	.align		4
.L_1:
        /*0004*/ 	.word	index@(_Z9transformPfS_Pd)
        /*0008*/ 	.word	0x00000024


	//----- nvinfo : EIATTR_FRAME_SIZE
	.align		4
.L_2:
        /*000c*/ 	.byte	0x04, 0x11
        /*000e*/ 	.short	(.L_4 - .L_3)
	.align		4
.L_3:
        /*0010*/ 	.word	index@(_Z9transformPfS_Pd)
        /*0014*/ 	.word	0x00000000


	//----- nvinfo : EIATTR_REGCOUNT
	.align		4
.L_4:
        /*0018*/ 	.byte	0x04, 0x2f
        /*001a*/ 	.short	(.L_6 - .L_5)
	.align		4
.L_5:
        /*001c*/ 	.word	index@(_Z8baselinePfS_)
        /*0020*/ 	.word	0x0000000a


	//----- nvinfo : EIATTR_FRAME_SIZE
	.align		4
.L_6:
        /*0024*/ 	.byte	0x04, 0x11
        /*0026*/ 	.short	(.L_8 - .L_7)
	.align		4
.L_7:
        /*0028*/ 	.word	index@(_Z8baselinePfS_)
        /*002c*/ 	.word	0x00000000


	//----- nvinfo : EIATTR_MIN_STACK_SIZE
	.align		4
.L_8:
        /*0030*/ 	.byte	0x04, 0x12
        /*0032*/ 	.short	(.L_10 - .L_9)
	.align		4
.L_9:
        /*0034*/ 	.word	index@(_Z8baselinePfS_)
        /*0038*/ 	.word	0x00000000


	//----- nvinfo : EIATTR_MIN_STACK_SIZE
	.align		4
.L_10:
        /*003c*/ 	.byte	0x04, 0x12
        /*003e*/ 	.short	(.L_12 - .L_11)
	.align		4
.L_11:
        /*0040*/ 	.word	index@(_Z9transformPfS_Pd)
        /*0044*/ 	.word	0x00000000
.L_12:


//--------------------- .nv.compat                --------------------------
	.section	.nv.compat,"",@"SHT_CUDA_COMPAT_INFO"
	.align	4
        /*0000*/ 	.byte	0x02, 0x09, 0x00, 0x00, 0x02, 0x02, 0x01, 0x00, 0x02, 0x05, 0x05, 0x00, 0x03, 0x07, 0x01, 0x01
        /*0010*/ 	.byte	0x02, 0x03, 0x00, 0x00, 0x02, 0x06, 0x01, 0x00, 0x04, 0x0b, 0x08, 0x00, 0x01, 0x00, 0x00, 0x00
        /*0020*/ 	.byte	0x00, 0x00, 0x00, 0x00


//--------------------- .nv.info._Z8baselinePfS_  --------------------------
	.section	.nv.info._Z8baselinePfS_,"",@"SHT_CUDA_INFO"
	.sectionflags	@""
	.align	4


	//----- nvinfo : EIATTR_CUDA_API_VERSION
	.align		4
        /*0000*/ 	.byte	0x04, 0x37
        /*0002*/ 	.short	(.L_14 - .L_13)
.L_13:
        /*0004*/ 	.word	0x00000082


	//----- nvinfo : EIATTR_KPARAM_INFO
	.align		4
.L_14:
        /*0008*/ 	.byte	0x04, 0x17
        /*000a*/ 	.short	(.L_16 - .L_15)
.L_15:
        /*000c*/ 	.word	0x00000000
        /*0010*/ 	.short	0x0001
        /*0012*/ 	.short	0x0008
        /*0014*/ 	.byte	0x00, 0xf5, 0x21, 0x00


	//----- nvinfo : EIATTR_KPARAM_INFO
	.align		4
.L_16:
        /*0018*/ 	.byte	0x04, 0x17
        /*001a*/ 	.short	(.L_18 - .L_17)
.L_17:
        /*001c*/ 	.word	0x00000000
        /*0020*/ 	.short	0x0000
        /*0022*/ 	.short	0x0000
        /*0024*/ 	.byte	0x00, 0xf5, 0x21, 0x00


	//----- nvinfo : EIATTR_SPARSE_MMA_MASK
	.align		4
.L_18:
        /*0028*/ 	.byte	0x03, 0x50
        /*002a*/ 	.short	0x0000


	//----- nvinfo : EIATTR_MAXREG_COUNT
	.align		4
        /*002c*/ 	.byte	0x03, 0x1b
        /*002e*/ 	.short	0x00ff


	//----- nvinfo : EIATTR_MERCURY_ISA_VERSION
	.align		4
        /*0030*/ 	.byte	0x03, 0x5f
        /*0032*/ 	.short	0x0101


	//----- nvinfo : EIATTR_VRC_CTA_INIT_COUNT
	.align		4
        /*0034*/ 	.byte	0x02, 0x4a
	.zero		1
	.zero		1


	//----- nvinfo : EIATTR_EXIT_INSTR_OFFSETS
	.align		4
        /*0038*/ 	.byte	0x04, 0x1c
        /*003a*/ 	.short	(.L_20 - .L_19)


	//   ....[0]....
.L_19:
        /*003c*/ 	.word	0x000000c0


	//----- nvinfo : EIATTR_CBANK_PARAM_SIZE
	.align		4
.L_20:
        /*0040*/ 	.byte	0x03, 0x19
        /*0042*/ 	.short	0x0010


	//----- nvinfo : EIATTR_PARAM_CBANK
	.align		4
        /*0044*/ 	.byte	0x04, 0x0a
        /*0046*/ 	.short	(.L_22 - .L_21)
	.align		4
.L_21:
        /*0048*/ 	.word	index@(.nv.constant0._Z8baselinePfS_)
        /*004c*/ 	.short	0x0380
        /*004e*/ 	.short	0x0010


	//----- nvinfo : EIATTR_SW_WAR
	.align		4
.L_22:
        /*0050*/ 	.byte	0x04, 0x36
        /*0052*/ 	.short	(.L_24 - .L_23)
.L_23:
        /*0054*/ 	.word	0x00000008
.L_24:


//--------------------- .nv.info._Z9transformPfS_Pd --------------------------
	.section	.nv.info._Z9transformPfS_Pd,"",@"SHT_CUDA_INFO"
	.sectionflags	@""
	.align	4


	//----- nvinfo : EIATTR_CUDA_API_VERSION
	.align		4
        /*0000*/ 	.byte	0x04, 0x37
        /*0002*/ 	.short	(.L_26 - .L_25)
.L_25:
        /*0004*/ 	.word	0x00000082


	//----- nvinfo : EIATTR_KPARAM_INFO
	.align		4
.L_26:
        /*0008*/ 	.byte	0x04, 0x17
        /*000a*/ 	.short	(.L_28 - .L_27)
.L_27:
        /*000c*/ 	.word	0x00000000
        /*0010*/ 	.short	0x0002
        /*0012*/ 	.short	0x0010
        /*0014*/ 	.byte	0x00, 0xf5, 0x21, 0x00


	//----- nvinfo : EIATTR_KPARAM_INFO
	.align		4
.L_28:
        /*0018*/ 	.byte	0x04, 0x17
        /*001a*/ 	.short	(.L_30 - .L_29)
.L_29:
        /*001c*/ 	.word	0x00000000
        /*0020*/ 	.short	0x0001
        /*0022*/ 	.short	0x0008
        /*0024*/ 	.byte	0x00, 0xf5, 0x21, 0x00


	//----- nvinfo : EIATTR_KPARAM_INFO
	.align		4
.L_30:
        /*0028*/ 	.byte	0x04, 0x17
        /*002a*/ 	.short	(.L_32 - .L_31)
.L_31:
        /*002c*/ 	.word	0x00000000
        /*0030*/ 	.short	0x0000
        /*0032*/ 	.short	0x0000
        /*0034*/ 	.byte	0x00, 0xf5, 0x21, 0x00


	//----- nvinfo : EIATTR_SPARSE_MMA_MASK
	.align		4
.L_32:
        /*0038*/ 	.byte	0x03, 0x50
        /*003a*/ 	.short	0x0000


	//----- nvinfo : EIATTR_MAXREG_COUNT
	.align		4
        /*003c*/ 	.byte	0x03, 0x1b
        /*003e*/ 	.short	0x00ff


	//----- nvinfo : EIATTR_NUM_BARRIERS
	.align		4
        /*0040*/ 	.byte	0x02, 0x4c
        /*0042*/ 	.byte	0x01
	.zero		1


	//----- nvinfo : EIATTR_MERCURY_ISA_VERSION
	.align		4
        /*0044*/ 	.byte	0x03, 0x5f
        /*0046*/ 	.short	0x0101


	//----- nvinfo : EIATTR_COOP_GROUP_MASK_REGIDS
	.align		4
        /*0048*/ 	.byte	0x04, 0x29
        /*004a*/ 	.short	(.L_34 - .L_33)


	//   ....[0]....
.L_33:
        /*004c*/ 	.word	0xffffffff


	//   ....[1]....
        /*0050*/ 	.word	0xffffffff


	//   ....[2]....
        /*0054*/ 	.word	0xffffffff


	//   ....[3]....
        /*0058*/ 	.word	0xffffffff


	//   ....[4]....
        /*005c*/ 	.word	0xffffffff


	//   ....[5]....
        /*0060*/ 	.word	0xffffffff


	//   ....[6]....
        /*0064*/ 	.word	0xffffffff


	//   ....[7]....
        /*0068*/ 	.word	0xffffffff


	//   ....[8]....
        /*006c*/ 	.word	0xffffffff


	//   ....[9]....
        /*0070*/ 	.word	0xffffffff


	//----- nvinfo : EIATTR_COOP_GROUP_INSTR_OFFSETS
	.align		4
.L_34:
        /*0074*/ 	.byte	0x04, 0x28
        /*0076*/ 	.short	(.L_36 - .L_35)


	//   ....[0]....
.L_35:
        /*0078*/ 	.word	0x00005b50


	//   ....[1]....
        /*007c*/ 	.word	0x00005b80


	//   ....[2]....
        /*0080*/ 	.word	0x00005bb0


	//   ....[3]....
        /*0084*/ 	.word	0x00005bc0


	//   ....[4]....
        /*0088*/ 	.word	0x00005c00


	//   ....[5]....
        /*008c*/ 	.word	0x00005c20


	//   ....[6]....
        /*0090*/ 	.word	0x00005c40


	//   ....[7]....
        /*0094*/ 	.word	0x00005c50


	//   ....[8]....
        /*0098*/ 	.word	0x00005c70


	//   ....[9]....
        /*009c*/ 	.word	0x00005c80


	//----- nvinfo : EIATTR_VRC_CTA_INIT_COUNT
	.align		4
.L_36:
        /*00a0*/ 	.byte	0x02, 0x4a
	.zero		1
	.zero		1


	//----- nvinfo : EIATTR_EXIT_INSTR_OFFSETS
	.align		4
        /*00a4*/ 	.byte	0x04, 0x1c
        /*00a6*/ 	.short	(.L_38 - .L_37)


	//   ....[0]....
.L_37:
        /*00a8*/ 	.word	0x00005cc0


	//   ....[1]....
        /*00ac*/ 	.word	0x00005de0


	//----- nvinfo : EIATTR_CRS_STACK_SIZE
	.align		4
.L_38:
        /*00b0*/ 	.byte	0x04, 0x1e
        /*00b2*/ 	.short	(.L_40 - .L_39)
.L_39:
        /*00b4*/ 	.word	0x00000000


	//----- nvinfo : EIATTR_CBANK_PARAM_SIZE
	.align		4
.L_40:
        /*00b8*/ 	.byte	0x03, 0x19
        /*00ba*/ 	.short	0x0018


	//----- nvinfo : EIATTR_PARAM_CBANK
	.align		4
        /*00bc*/ 	.byte	0x04, 0x0a
        /*00be*/ 	.short	(.L_42 - .L_41)
	.align		4
.L_41:
        /*00c0*/ 	.word	index@(.nv.constant0._Z9transformPfS_Pd)
        /*00c4*/ 	.short	0x0380
        /*00c6*/ 	.short	0x0018


	//----- nvinfo : EIATTR_SW_WAR
	.align		4
.L_42:
        /*00c8*/ 	.byte	0x04, 0x36
        /*00ca*/ 	.short	(.L_44 - .L_43)
.L_43:
        /*00cc*/ 	.word	0x00000008
.L_44:


//--------------------- .nv.callgraph             --------------------------
	.section	.nv.callgraph,"",@"SHT_CUDA_CALLGRAPH"
	.align	4
	.sectionentsize	8
	.align		4
        /*0000*/ 	.word	0x00000000
	.align		4
        /*0004*/ 	.word	0xffffffff
	.align		4
        /*0008*/ 	.word	0x00000000
	.align		4
        /*000c*/ 	.word	0xfffffffe
	.align		4
        /*0010*/ 	.word	0x00000000
	.align		4
        /*0014*/ 	.word	0xfffffffd
	.align		4
        /*0018*/ 	.word	0x00000000
	.align		4
        /*001c*/ 	.word	0xfffffffc


//--------------------- .nv.constant4             --------------------------
	.section	.nv.constant4,"a",@progbits
	.align	8
	.align		8
.nv.constant4:
        /*0000*/ 	.dword	__cudart_i2opi_f


//--------------------- .text._Z8baselinePfS_     --------------------------
	.section	.text._Z8baselinePfS_,"ax",@progbits
	.align	128
        .global         _Z8baselinePfS_
        .type           _Z8baselinePfS_,@function
        .size           _Z8baselinePfS_,(.L_x_47 - _Z8baselinePfS_)
        .other          _Z8baselinePfS_,@"STO_CUDA_ENTRY STV_DEFAULT"
_Z8baselinePfS_:
.text._Z8baselinePfS_:
[----:B------:R-:W-:Y:S01]  /*0000*/  LDC R1, c[0x0][0x37c] ;  /* 0x0000df00ff017b82 */ /* 0x000fe20000000800 */
[----:B------:R-:W0:Y:S07]  /*0010*/  S2R R0, SR_TID.X ;  /* 0x0000000000007919 */ /* 0x000e2e0000002100 */
[----:B------:R-:W0:Y:S01]  /*0020*/  S2UR UR6, SR_CTAID.X ;  /* 0x00000000000679c3 */ /* 0x000e220000002500 */
[----:B------:R-:W1:Y:S07]  /*0030*/  LDCU.64 UR4, c[0x0][0x358] ;  /* 0x00006b00ff0477ac */ /* 0x000e6e0008000a00 */
[----:B------:R-:W0:Y:S08]  /*0040*/  LDC R7, c[0x0][0x360] ;  /* 0x0000d800ff077b82 */ /* 0x000e300000000800 */
[----:B------:R-:W2:Y:S08]  /*0050*/  LDC.64 R2, c[0x0][0x380] ;  /* 0x0000e000ff027b82 */ /* 0x000eb00000000a00 */
[----:B------:R-:W3:Y:S01]  /*0060*/  LDC.64 R4, c[0x0][0x388] ;  /* 0x0000e200ff047b82 */ /* 0x000ee20000000a00 */
[----:B0-----:R-:W-:-:S04]  /*0070*/  IMAD R7, R7, UR6, R0 ;  /* 0x0000000607077c24 */ /* 0x001fc8000f8e0200 */
[----:B--2---:R-:W-:-:S06]  /*0080*/  IMAD.WIDE R2, R7, 0x4, R2 ;  /* 0x0000000407027825 */ /* 0x004fcc00078e0202 */
[----:B-1----:R-:W2:Y:S01]  /*0090*/  LDG.E R3, desc[UR4][R2.64] ;  /* 0x0000000402037981 */ /* 0x002ea2000c1e1900 */
[----:B---3--:R-:W-:-:S05]  /*00a0*/  IMAD.WIDE R4, R7, 0x4, R4 ;  /* 0x0000000407047825 */ /* 0x008fca00078e0204 */
[----:B--2---:R-:W-:Y:S01]  /*00b0*/  STG.E desc[UR4][R4.64], R3 ;  /* 0x0000000304007986 */ /* 0x004fe2000c101904 */
[----:B------:R-:W-:Y:S05]  /*00c0*/  EXIT ;  /* 0x000000000000794d */ /* 0x000fea0003800000 */
.L_x_0:
[----:B------:R-:W-:-:S00]  /*00d0*/  BRA `(.L_x_0) ;  /* 0xfffffffc00fc7947 */ /* 0x000fc0000383ffff */
[----:B------:R-:W-:-:S00]  /*00e0*/  NOP ;  /* 0x0000000000007918 */ /* 0x000fc00000000000 */
        /* <DEDUP_REMOVED lines=9> */
.L_x_47:


//--------------------- .text._Z9transformPfS_Pd  --------------------------
	.section	.text._Z9transformPfS_Pd,"ax",@progbits
	.align	128
        .global         _Z9transformPfS_Pd
        .type           _Z9transformPfS_Pd,@function
        .size           _Z9transformPfS_Pd,(.L_x_48 - _Z9transformPfS_Pd)
        .other          _Z9transformPfS_Pd,@"STO_CUDA_ENTRY STV_DEFAULT"
_Z9transformPfS_Pd:
.text._Z9transformPfS_Pd:
[----:B------:R-:W-:Y:S01]  /*0000*/  LDC R1, c[0x0][0x37c] ;  /* 0x0000df00ff017b82 */ /* 0x000fe20000000800 */
[----:B------:R-:W0:Y:S07]  /*0010*/  S2R R0, SR_TID.X ;  /* 0x0000000000007919 */ /* 0x000e2e0000002100 */
[----:B------:R-:W0:Y:S01]  /*0020*/  S2UR UR4, SR_CTAID.X ;  /* 0x00000000000479c3 */ /* 0x000e220000002500 */
[----:B------:R-:W1:Y:S01]  /*0030*/  LDCU.64 UR6, c[0x0][0x358] ;  /* 0x00006b00ff0677ac */ /* 0x000e620008000a00 */
[----:B------:R-:W-:Y:S06]  /*0040*/  BSSY.RECONVERGENT B1, `(.L_x_1) ;  /* 0x00005b0000017945 */ /* 0x000fec0003800200 */
[----:B------:R-:W0:Y:S02]  /*0050*/  LDC R3, c[0x0][0x360] ;  /* 0x0000d800ff037b82 */ /* 0x000e240000000800 */
[----:B0-----:R-:W-:Y:S01]  /*0060*/  IMAD R14, R3, UR4, R0 ;  /* 0x00000004030e7c24 */ /* 0x001fe2000f8e0200 */
[----:B------:R-:W-:-:S04]  /*0070*/  CS2R R2, SRZ ;  /* 0x0000000000027805 */ /* 0x000fc8000001ff00 */
[----:B------:R-:W-:-:S13]  /*0080*/  ISETP.GT.AND P0, PT, R14, 0x1ffffff, PT ;  /* 0x01ffffff0e00780c */ /* 0x000fda0003f04270 */
[----:B-1----:R-:W-:Y:S05]  /*0090*/  @P0 BRA `(.L_x_2) ;  /* 0x0000005800a80947 */ /* 0x002fea0003800000 */
[----:B------:R-:W0:Y:S01]  /*00a0*/  LDC.64 R4, c[0x0][0x380] ;  /* 0x0000e000ff047b82 */ /* 0x000e220000000a00 */
[----:B------:R-:W-:-:S04]  /*00b0*/  IMAD.SHL.U32 R14, R14, 0x4, RZ ;  /* 0x000000040e0e7824 */ /* 0x000fc800078e00ff */
[----:B0-----:R-:W-:-:S06]  /*00c0*/  IMAD.WIDE R4, R14, 0x4, R4 ;  /* 0x000000040e047825 */ /* 0x001fcc00078e0204 */
[----:B------:R-:W5:Y:S01]  /*00d0*/  LDG.E.128 R4, desc[UR6][R4.64] ;  /* 0x0000000604047981 */ /* 0x000f62000c1e1d00 */
[----:B------:R-:W-:Y:S01]  /*00e0*/  IMAD.MOV.U32 R13, RZ, RZ, RZ ;  /* 0x000000ffff0d7224 */ /* 0x000fe200078e00ff */
[----:B------:R-:W-:-:S07]  /*00f0*/  CS2R R2, SRZ ;  /* 0x0000000000027805 */ /* 0x000fce000001ff00 */
.L_x_45:
[----:B------:R-:W-:Y:S01]  /*0100*/  IMAD.SHL.U32 R15, R13, 0x4, RZ ;  /* 0x000000040d0f7824 */ /* 0x000fe200078e00ff */
[----:B------:R-:W-:Y:S04]  /*0110*/  BSSY.RECONVERGENT B0, `(.L_x_3) ;  /* 0x0000541000007945 */ /* 0x000fe80003800200 */
[C---:B------:R-:W-:Y:S02]  /*0120*/  ISETP.EQ.AND P0, PT, R15.reuse, -0x20, PT ;  /* 0xffffffe00f00780c */ /* 0x040fe40003f02270 */
[C---:B------:R-:W-:Y:S02]  /*0130*/  ISETP.EQ.AND P1, PT, R15.reuse, -0x1c, PT ;  /* 0xffffffe40f00780c */ /* 0x040fe40003f22270 */
[C---:B------:R-:W-:Y:S02]  /*0140*/  ISETP.EQ.AND P2, PT, R15.reuse, -0x18, PT ;  /* 0xffffffe80f00780c */ /* 0x040fe40003f42270 */
[----:B------:R-:W-:-:S07]  /*0150*/  ISETP.EQ.AND P3, PT, R15, -0x14, PT ;  /* 0xffffffec0f00780c */ /* 0x000fce0003f62270 */
[----:B------:R-:W-:Y:S01]  /*0160*/  @P0 IMAD.MOV.U32 R0, RZ, RZ, R12 ;  /* 0x000000ffff000224 */ /* 0x000fe200078e000c */
[C---:B------:R-:W-:Y:S01]  /*0170*/  ISETP.EQ.AND P0, PT, R15.reuse, -0x10, PT ;  /* 0xfffffff00f00780c */ /* 0x040fe20003f02270 */
[----:B------:R-:W-:Y:S01]  /*0180*/  @P1 IMAD.MOV.U32 R0, RZ, RZ, R25 ;  /* 0x000000ffff001224 */ /* 0x000fe200078e0019 */
[C---:B------:R-:W-:Y:S01]  /*0190*/  ISETP.EQ.AND P1, PT, R15.reuse, -0xc, PT ;  /* 0xfffffff40f00780c */ /* 0x040fe20003f22270 */
[----:B------:R-:W-:Y:S01]  /*01a0*/  @P2 IMAD.MOV.U32 R0, RZ, RZ, R24 ;  /* 0x000000ffff002224 */ /* 0x000fe200078e0018 */
[C---:B------:R-:W-:Y:S01]  /*01b0*/  ISETP.EQ.AND P2, PT, R15.reuse, -0x8, PT ;  /* 0xfffffff80f00780c */ /* 0x040fe20003f42270 */
[----:B------:R-:W-:Y:S01]  /*01c0*/  @P3 IMAD.MOV.U32 R0, RZ, RZ, R23 ;  /* 0x000000ffff003224 */ /* 0x000fe200078e0017 */
[----:B------:R-:W-:-:S07]  /*01d0*/  ISETP.EQ.AND P3, PT, R15, -0x4, PT ;  /* 0xfffffffc0f00780c */ /* 0x000fce0003f62270 */
[----:B------:R-:W-:Y:S01]  /*01e0*/  @P0 IMAD.MOV.U32 R0, RZ, RZ, R22 ;  /* 0x000000ffff000224 */ /* 0x000fe200078e0016 */
[C---:B------:R-:W-:Y:S01]  /*01f0*/  ISETP.EQ.AND P0, PT, R15.reuse, RZ, PT ;  /* 0x000000ff0f00720c */ /* 0x040fe20003f02270 */
[----:B------:R-:W-:Y:S01]  /*0200*/  @P1 IMAD.MOV.U32 R0, RZ, RZ, R21 ;  /* 0x000000ffff001224 */ /* 0x000fe200078e0015 */
[C---:B------:R-:W-:Y:S01]  /*0210*/  ISETP.EQ.AND P1, PT, R15.reuse, 0x4, PT ;  /* 0x000000040f00780c */ /* 0x040fe20003f22270 */
[----:B------:R-:W-:Y:S01]  /*0220*/  @P2 IMAD.MOV.U32 R0, RZ, RZ, R30 ;  /* 0x000000ffff002224 */ /* 0x000fe200078e001e */
[C---:B------:R-:W-:Y:S01]  /*0230*/  ISETP.EQ.AND P2, PT, R15.reuse, 0x8, PT ;  /* 0x000000080f00780c */ /* 0x040fe20003f42270 */
[----:B------:R-:W-:Y:S01]  /*0240*/  @P3 IMAD.MOV.U32 R0, RZ, RZ, R20 ;  /* 0x000000ffff003224 */ /* 0x000fe200078e0014 */
[----:B------:R-:W-:-:S07]  /*0250*/  ISETP.EQ.AND P3, PT, R15, 0xc, PT ;  /* 0x0000000c0f00780c */ /* 0x000fce0003f62270 */
[----:B-----5:R-:W-:Y:S01]  /*0260*/  @P0 IMAD.MOV.U32 R0, RZ, RZ, R4 ;  /* 0x000000ffff000224 */ /* 0x020fe200078e0004 */
[C---:B------:R-:W-:Y:S01]  /*0270*/  ISETP.EQ.AND P0, PT, R15.reuse, 0x10, PT ;  /* 0x000000100f00780c */ /* 0x040fe20003f02270 */
[----:B------:R-:W-:Y:S01]  /*0280*/  @P1 IMAD.MOV.U32 R0, RZ, RZ, R5 ;  /* 0x000000ffff001224 */ /* 0x000fe200078e0005 */
[C---:B------:R-:W-:Y:S01]  /*0290*/  ISETP.EQ.AND P1, PT, R15.reuse, 0x14, PT ;  /* 0x000000140f00780c */ /* 0x040fe20003f22270 */
[----:B------:R-:W-:Y:S01]  /*02a0*/  @P2 IMAD.MOV.U32 R0, RZ, RZ, R6 ;  /* 0x000000ffff002224 */ /* 0x000fe200078e0006 */
[C---:B------:R-:W-:Y:S02]  /*02b0*/  ISETP.EQ.AND P2, PT, R15.reuse, 0x18, PT ;  /* 0x000000180f00780c */ /* 0x040fe40003f42270 */
[----:B------:R-:W-:Y:S02]  /*02c0*/  @P3 MOV R0, R7 ;  /* 0x0000000700003202 */ /* 0x000fe40000000f00 */
[----:B------:R-:W-:Y:S01]  /*02d0*/  ISETP.EQ.AND P3, PT, R15, 0x1c, PT ;  /* 0x0000001c0f00780c */ /* 0x000fe20003f62270 */
[----:B------:R-:W-:-:S04]  /*02e0*/  IMAD.IADD R15, R14, 0x1, R13 ;  /* 0x000000010e0f7824 */ /* 0x000fc800078e020d */
[----:B------:R-:W-:Y:S01]  /*02f0*/  @P0 IMAD.MOV.U32 R0, RZ, RZ, R8 ;  /* 0x000000ffff000224 */ /* 0x000fe200078e0008 */
[----:B------:R-:W-:Y:S01]  /*0300*/  LOP3.LUT P0, RZ, R15, 0x10, RZ, 0xc0, !PT ;  /* 0x000000100fff7812 */ /* 0x000fe2000780c0ff */
[----:B------:R-:W-:Y:S02]  /*0310*/  @P1 IMAD.MOV.U32 R0, RZ, RZ, R9 ;  /* 0x000000ffff001224 */ /* 0x000fe400078e0009 */
[----:B------:R-:W-:-:S04]  /*0320*/  @P2 IMAD.MOV.U32 R0, RZ, RZ, R10 ;  /* 0x000000ffff002224 */ /* 0x000fc800078e000a */
[----:B------:R-:W-:-:S06]  /*0330*/  @P3 IMAD.MOV.U32 R0, RZ, RZ, R11 ;  /* 0x000000ffff003224 */ /* 0x000fcc00078e000b */
[----:B------:R-:W-:Y:S05]  /*0340*/  @P0 BRA `(.L_x_4) ;  /* 0x0000001800e00947 */ /* 0x000fea0003800000 */
[----:B------:R-:W-:-:S13]  /*0350*/  ISETP.GT.AND P0, PT, R13, 0x1, PT ;  /* 0x000000010d00780c */ /* 0x000fda0003f04270 */
[----:B------:R-:W-:Y:S05]  /*0360*/  @P0 BRA `(.L_x_5) ;  /* 0x0000001800340947 */ /* 0x000fea0003800000 */
[----:B------:R-:W-:-:S13]  /*0370*/  ISETP.NE.AND P0, PT, R13, RZ, PT ;  /* 0x000000ff0d00720c */ /* 0x000fda0003f05270 */
[----:B------:R-:W-:Y:S05]  /*0380*/  @!P0 BRA `(.L_x_6) ;  /* 0x0000000c00188947 */ /* 0x000fea0003800000 */
[C---:B------:R-:W-:Y:S01]  /*0390*/  FMUL R15, R0.reuse, 0.63661974668502807617 ;  /* 0x3f22f983000f7820 */ /* 0x040fe20000400000 */
[----:B------:R-:W-:Y:S01]  /*03a0*/  FSETP.GE.AND P0, PT, |R0|, 105615, PT ;  /* 0x47ce47800000780b */ /* 0x000fe20003f06200 */
[----:B------:R-:W-:Y:S04]  /*03b0*/  BSSY.RECONVERGENT B2, `(.L_x_7) ;  /* 0x00000b0000027945 */ /* 0x000fe80003800200 */
[----:B------:R-:W0:Y:S02]  /*03c0*/  F2I.NTZ R15, R15 ;  /* 0x0000000f000f7305 */ /* 0x000e240000203100 */
[----:B0-----:R-:W-:-:S05]  /*03d0*/  I2FP.F32.S32 R17, R15 ;  /* 0x0000000f00117245 */ /* 0x001fca0000201400 */
[----:B------:R-:W-:-:S04]  /*03e0*/  FFMA R16, R17, -1.5707962512969970703, R0 ;  /* 0xbfc90fda11107823 */ /* 0x000fc80000000000 */
[----:B------:R-:W-:-:S04]  /*03f0*/  FFMA R16, R17, -7.5497894158615963534e-08, R16 ;  /* 0xb3a2216811107823 */ /* 0x000fc80000000010 */
[----:B------:R-:W-:Y:S01]  /*0400*/  FFMA R16, R17, -5.3903029534742383927e-15, R16 ;  /* 0xa7c234c511107823 */ /* 0x000fe20000000010 */
[----:B------:R-:W-:Y:S06]  /*0410*/  @!P0 BRA `(.L_x_8) ;  /* 0x0000000800a48947 */ /* 0x000fec0003800000 */
[----:B------:R-:W-:-:S13]  /*0420*/  FSETP.NEU.AND P0, PT, |R0|, +INF , PT ;  /* 0x7f8000000000780b */ /* 0x000fda0003f0d200 */
[----:B------:R-:W-:Y:S01]  /*0430*/  @!P0 FMUL R16, RZ, R0 ;  /* 0x00000000ff108220 */ /* 0x000fe20000400000 */
[----:B------:R-:W-:Y:S01]  /*0440*/  @!P0 IMAD.MOV.U32 R15, RZ, RZ, RZ ;  /* 0x000000ffff0f8224 */ /* 0x000fe200078e00ff */
[----:B------:R-:W-:Y:S06]  /*0450*/  @!P0 BRA `(.L_x_8) ;  /* 0x0000000800948947 */ /* 0x000fec0003800000 */
[----:B------:R-:W-:Y:S01]  /*0460*/  IMAD.SHL.U32 R16, R0, 0x100, RZ ;  /* 0x0000010000107824 */ /* 0x000fe200078e00ff */
[----:B------:R-:W-:Y:S01]  /*0470*/  UMOV UR4, URZ ;  /* 0x000000ff00047c82 */ /* 0x000fe20008000000 */
[----:B------:R-:W-:Y:S02]  /*0480*/  IMAD.MOV.U32 R30, RZ, RZ, RZ ;  /* 0x000000ffff1e7224 */ /* 0x000fe400078e00ff */
[----:B------:R-:W-:Y:S01]  /*0490*/  IMAD.MOV.U32 R15, RZ, RZ, RZ ;  /* 0x000000ffff0f7224 */ /* 0x000fe200078e00ff */
[----:B------:R-:W-:-:S07]  /*04a0*/  LOP3.LUT R27, R16, 0x80000000, RZ, 0xfc, !PT ;  /* 0x80000000101b7812 */ /* 0x000fce00078efcff */
.L_x_9:
[----:B------:R-:W0:Y:S02]  /*04b0*/  LDC.64 R16, c[0x4][RZ] ;  /* 0x01000000ff107b82 */ /* 0x000e240000000a00 */
[----:B0-----:R-:W-:-:S05]  /*04c0*/  IMAD.WIDE.U32 R18, R15, 0x4, R16 ;  /* 0x000000040f127825 */ /* 0x001fca00078e0010 */
[----:B------:R-:W2:Y:S01]  /*04d0*/  LDG.E.CONSTANT R16, desc[UR6][R18.64] ;  /* 0x0000000612107981 */ /* 0x000ea2000c1e9900 */
[C---:B------:R-:W-:Y:S02]  /*04e0*/  IMAD.SHL.U32 R26, R15.reuse, 0x4, RZ ;  /* 0x000000040f1a7824 */ /* 0x040fe400078e00ff */
[----:B------:R-:W-:-:S03]  /*04f0*/  VIADD R15, R15, 0x1 ;  /* 0x000000010f0f7836 */ /* 0x000fc60000000000 */
[C---:B------:R-:W-:Y:S02]  /*0500*/  ISETP.EQ.AND P1, PT, R26.reuse, 0x4, PT ;  /* 0x000000041a00780c */ /* 0x040fe40003f22270 */
[C---:B------:R-:W-:Y:S02]  /*0510*/  ISETP.EQ.AND P2, PT, R26.reuse, RZ, PT ;  /* 0x000000ff1a00720c */ /* 0x040fe40003f42270 */
[C---:B------:R-:W-:Y:S02]  /*0520*/  ISETP.EQ.AND P0, PT, R26.reuse, 0x8, PT ;  /* 0x000000081a00780c */ /* 0x040fe40003f02270 */
[C---:B------:R-:W-:Y:S02]  /*0530*/  ISETP.EQ.AND P4, PT, R26.reuse, 0xc, PT ;  /* 0x0000000c1a00780c */ /* 0x040fe40003f82270 */
[C---:B------:R-:W-:Y:S02]  /*0540*/  ISETP.EQ.AND P6, PT, R26.reuse, 0x10, PT ;  /* 0x000000101a00780c */ /* 0x040fe40003fc2270 */
[----:B------:R-:W-:Y:S01]  /*0550*/  ISETP.EQ.AND P5, PT, R26, 0x14, PT ;  /* 0x000000141a00780c */ /* 0x000fe20003fa2270 */
[----:B--2---:R-:W-:-:S03]  /*0560*/  IMAD.WIDE.U32 R16, R16, R27, RZ ;  /* 0x0000001b10107225 */ /* 0x004fc600078e00ff */
[----:B------:R-:W-:-:S04]  /*0570*/  IADD3 R16, P3, PT, R16, R30, RZ ;  /* 0x0000001e10107210 */ /* 0x000fc80007f7e0ff */
[----:B------:R-:W-:Y:S01]  /*0580*/  IADD3.X R30, PT, PT, R17, UR4, RZ, P3, !PT ;  /* 0x00000004111e7c10 */ /* 0x000fe20009ffe4ff */
[--C-:B------:R-:W-:Y:S01]  /*0590*/  @P1 IMAD.MOV.U32 R25, RZ, RZ, R16.reuse ;  /* 0x000000ffff191224 */ /* 0x100fe200078e0010 */
[C---:B------:R-:W-:Y:S01]  /*05a0*/  ISETP.EQ.AND P1, PT, R26.reuse, 0x24, PT ;  /* 0x000000241a00780c */ /* 0x040fe20003f22270 */
[--C-:B------:R-:W-:Y:S01]  /*05b0*/  @P2 IMAD.MOV.U32 R12, RZ, RZ, R16.reuse ;  /* 0x000000ffff0c2224 */ /* 0x100fe200078e0010 */
[C---:B------:R-:W-:Y:S01]  /*05c0*/  ISETP.EQ.AND P3, PT, R26.reuse, 0x1c, PT ;  /* 0x0000001c1a00780c */ /* 0x040fe20003f62270 */
[--C-:B------:R-:W-:Y:S01]  /*05d0*/  @P0 IMAD.MOV.U32 R24, RZ, RZ, R16.reuse ;  /* 0x000000ffff180224 */ /* 0x100fe200078e0010 */
[C---:B------:R-:W-:Y:S01]  /*05e0*/  ISETP.EQ.AND P2, PT, R26.reuse, 0x20, PT ;  /* 0x000000201a00780c */ /* 0x040fe20003f42270 */
[--C-:B------:R-:W-:Y:S01]  /*05f0*/  @P6 IMAD.MOV.U32 R22, RZ, RZ, R16.reuse ;  /* 0x000000ffff166224 */ /* 0x100fe200078e0010 */
[----:B------:R-:W-:Y:S01]  /*0600*/  @P4 MOV R23, R16 ;  /* 0x0000001000174202 */ /* 0x000fe20000000f00 */
[----:B------:R-:W-:Y:S01]  /*0610*/  @P5 IMAD.MOV.U32 R21, RZ, RZ, R16 ;  /* 0x000000ffff155224 */ /* 0x000fe200078e0010 */
[----:B------:R-:W-:-:S02]  /*0620*/  ISETP.EQ.AND P0, PT, R26, 0x28, PT ;  /* 0x000000281a00780c */ /* 0x000fc40003f02270 */
[C---:B------:R-:W-:Y:S02]  /*0630*/  ISETP.EQ.AND P4, PT, R26.reuse, 0x2c, PT ;  /* 0x0000002c1a00780c */ /* 0x040fe40003f82270 */
[C---:B------:R-:W-:Y:S01]  /*0640*/  ISETP.EQ.AND P6, PT, R26.reuse, 0x30, PT ;  /* 0x000000301a00780c */ /* 0x040fe20003fc2270 */
[--C-:B------:R-:W-:Y:S01]  /*0650*/  @P1 IMAD.MOV.U32 R5, RZ, RZ, R16.reuse ;  /* 0x000000ffff051224 */ /* 0x100fe200078e0010 */
[----:B------:R-:W-:Y:S01]  /*0660*/  ISETP.NE.AND P1, PT, R15, 0x6, PT ;  /* 0x000000060f00780c */ /* 0x000fe20003f25270 */
[--C-:B------:R-:W-:Y:S01]  /*0670*/  @P3 IMAD.MOV.U32 R20, RZ, RZ, R16.reuse ;  /* 0x000000ffff143224 */ /* 0x100fe200078e0010 */
[C---:B------:R-:W-:Y:S01]  /*0680*/  ISETP.EQ.AND P5, PT, R26.reuse, 0x34, PT ;  /* 0x000000341a00780c */ /* 0x040fe20003fa2270 */
[--C-:B------:R-:W-:Y:S01]  /*0690*/  @P2 IMAD.MOV.U32 R4, RZ, RZ, R16.reuse ;  /* 0x000000ffff042224 */ /* 0x100fe200078e0010 */
[C---:B------:R-:W-:Y:S02]  /*06a0*/  ISETP.EQ.AND P3, PT, R26.reuse, 0x38, PT ;  /* 0x000000381a00780c */ /* 0x040fe40003f62270 */
[----:B------:R-:W-:Y:S01]  /*06b0*/  ISETP.EQ.AND P2, PT, R26, 0x3c, PT ;  /* 0x0000003c1a00780c */ /* 0x000fe20003f42270 */
[----:B------:R-:W-:-:S02]  /*06c0*/  @P0 IMAD.MOV.U32 R6, RZ, RZ, R16 ;  /* 0x000000ffff060224 */ /* 0x000fc400078e0010 */
[--C-:B------:R-:W-:Y:S02]  /*06d0*/  @P4 IMAD.MOV.U32 R7, RZ, RZ, R16.reuse ;  /* 0x000000ffff074224 */ /* 0x100fe400078e0010 */
[----:B------:R-:W-:-:S04]  /*06e0*/  @P6 IMAD.MOV.U32 R8, RZ, RZ, R16 ;  /* 0x000000ffff086224 */ /* 0x000fc800078e0010 */
[--C-:B------:R-:W-:Y:S02]  /*06f0*/  @P5 IMAD.MOV.U32 R9, RZ, RZ, R16.reuse ;  /* 0x000000ffff095224 */ /* 0x100fe400078e0010 */
[--C-:B------:R-:W-:Y:S02]  /*0700*/  @P3 IMAD.MOV.U32 R10, RZ, RZ, R16.reuse ;  /* 0x000000ffff0a3224 */ /* 0x100fe400078e0010 */
[----:B------:R-:W-:Y:S01]  /*0710*/  @P2 IMAD.MOV.U32 R11, RZ, RZ, R16 ;  /* 0x000000ffff0b2224 */ /* 0x000fe200078e0010 */
[----:B------:R-:W-:Y:S06]  /*0720*/  @P1 BRA `(.L_x_9) ;  /* 0xfffffffc00601947 */ /* 0x000fec000383ffff */
[----:B------:R-:W-:Y:S01]  /*0730*/  SHF.R.U32.HI R16, RZ, 0x17, R0 ;  /* 0x00000017ff107819 */ /* 0x000fe20000011600 */
[----:B------:R-:W-:Y:S03]  /*0740*/  BSSY.RECONVERGENT B3, `(.L_x_10) ;  /* 0x0000064000037945 */ /* 0x000fe60003800200 */
[----:B------:R-:W-:-:S05]  /*0750*/  LOP3.LUT R15, R16, 0xe0, RZ, 0xc0, !PT ;  /* 0x000000e0100f7812 */ /* 0x000fca00078ec0ff */
[----:B------:R-:W-:-:S05]  /*0760*/  VIADD R15, R15, 0xffffff80 ;  /* 0xffffff800f0f7836 */ /* 0x000fca0000000000 */
[----:B------:R-:W-:-:S04]  /*0770*/  SHF.R.U32.HI R15, RZ, 0x5, R15 ;  /* 0x00000005ff0f7819 */ /* 0x000fc8000001160f */
[----:B------:R-:W-:-:S04]  /*0780*/  LEA R17, -R15, RZ, 0x2 ;  /* 0x000000ff0f117211 */ /* 0x000fc800078e11ff */
[C---:B------:R-:W-:Y:S02]  /*0790*/  ISETP.EQ.AND P0, PT, R17.reuse, -0x18, PT ;  /* 0xffffffe81100780c */ /* 0x040fe40003f02270 */
[C---:B------:R-:W-:Y:S02]  /*07a0*/  ISETP.EQ.AND P1, PT, R17.reuse, -0x14, PT ;  /* 0xffffffec1100780c */ /* 0x040fe40003f22270 */
[C---:B------:R-:W-:Y:S02]  /*07b0*/  ISETP.EQ.AND P2, PT, R17.reuse, -0x10, PT ;  /* 0xfffffff01100780c */ /* 0x040fe40003f42270 */
[C---:B------:R-:W-:Y:S02]  /*07c0*/  ISETP.EQ.AND P5, PT, R17.reuse, -0xc, PT ;  /* 0xfffffff41100780c */ /* 0x040fe40003fa2270 */
[----:B------:R-:W-:Y:S02]  /*07d0*/  P2R R18, PR, RZ, 0x4 ;  /* 0x00000004ff127803 */ /* 0x000fe40000000000 */
[----:B------:R-:W-:-:S02]  /*07e0*/  ISETP.EQ.AND P4, PT, R17, -0x8, PT ;  /* 0xfffffff81100780c */ /* 0x000fc40003f82270 */
[C---:B------:R-:W-:Y:S01]  /*07f0*/  ISETP.EQ.AND P3, PT, R17.reuse, -0x4, PT ;  /* 0xfffffffc1100780c */ /* 0x040fe20003f62270 */
[--C-:B------:R-:W-:Y:S01]  /*0800*/  @P0 IMAD.MOV.U32 R15, RZ, RZ, R12.reuse ;  /* 0x000000ffff0f0224 */ /* 0x100fe200078e000c */
[C---:B------:R-:W-:Y:S01]  /*0810*/  ISETP.EQ.AND P0, PT, R17.reuse, 0x8, PT ;  /* 0x000000081100780c */ /* 0x040fe20003f02270 */
[----:B------:R-:W-:Y:S01]  /*0820*/  @P1 IMAD.MOV.U32 R18, RZ, RZ, R12 ;  /* 0x000000ffff121224 */ /* 0x000fe200078e000c */
[----:B------:R-:W-:Y:S01]  /*0830*/  P2R R19, PR, RZ, 0x20 ;  /* 0x00000020ff137803 */ /* 0x000fe20000000000 */
[--C-:B------:R-:W-:Y:S01]  /*0840*/  @P1 IMAD.MOV.U32 R15, RZ, RZ, R25.reuse ;  /* 0x000000ffff0f1224 */ /* 0x100fe200078e0019 */
[C---:B------:R-:W-:Y:S01]  /*0850*/  ISETP.EQ.AND P1, PT, R17.reuse, 0x4, PT ;  /* 0x000000041100780c */ /* 0x040fe20003f22270 */
[----:B------:R-:W-:Y:S01]  /*0860*/  @P2 IMAD.MOV.U32 R18, RZ, RZ, R25 ;  /* 0x000000ffff122224 */ /* 0x000fe200078e0019 */
[----:B------:R-:W-:Y:S01]  /*0870*/  P2R R19, PR, RZ, 0x10 ;  /* 0x00000010ff137803 */ /* 0x000fe20000000000 */
[--C-:B------:R-:W-:Y:S01]  /*0880*/  @P2 IMAD.MOV.U32 R15, RZ, RZ, R24.reuse ;  /* 0x000000ffff0f2224 */ /* 0x100fe200078e0018 */
[C---:B------:R-:W-:Y:S01]  /*0890*/  ISETP.EQ.AND P2, PT, R17.reuse, RZ, PT ;  /* 0x000000ff1100720c */ /* 0x040fe20003f42270 */
[----:B------:R-:W-:Y:S01]  /*08a0*/  @P5 IMAD.MOV.U32 R18, RZ, RZ, R24 ;  /* 0x000000ffff125224 */ /* 0x000fe200078e0018 */
[----:B------:R-:W-:Y:S01]  /*08b0*/  P2R R19, PR, RZ, 0x8 ;  /* 0x00000008ff137803 */ /* 0x000fe20000000000 */
[--C-:B------:R-:W-:Y:S01]  /*08c0*/  @P5 IMAD.MOV.U32 R15, RZ, RZ, R23.reuse ;  /* 0x000000ffff0f5224 */ /* 0x100fe200078e0017 */
[----:B------:R-:W-:Y:S01]  /*08d0*/  P2R R19, PR, RZ, 0x4 ;  /* 0x00000004ff137803 */ /* 0x000fe20000000000 */
[----:B------:R-:W-:Y:S01]  /*08e0*/  @P4 IMAD.MOV.U32 R18, RZ, RZ, R23 ;  /* 0x000000ffff124224 */ /* 0x000fe200078e0017 */
[----:B------:R-:W-:Y:S01]  /*08f0*/  P2R R19, PR, RZ, 0x2 ;  /* 0x00000002ff137803 */ /* 0x000fe20000000000 */
[--C-:B------:R-:W-:Y:S01]  /*0900*/  @P4 IMAD.MOV.U32 R15, RZ, RZ, R22.reuse ;  /* 0x000000ffff0f4224 */ /* 0x100fe200078e0016 */
[----:B------:R-:W-:Y:S01]  /*0910*/  P2R R19, PR, RZ, 0x1 ;  /* 0x00000001ff137803 */ /* 0x000fe20000000000 */
[----:B------:R-:W-:Y:S01]  /*0920*/  @P3 IMAD.MOV.U32 R18, RZ, RZ, R22 ;  /* 0x000000ffff123224 */ /* 0x000fe200078e0016 */
[C---:B------:R-:W-:Y:S01]  /*0930*/  ISETP.EQ.AND P4, PT, R17.reuse, 0x20, PT ;  /* 0x000000201100780c */ /* 0x040fe20003f82270 */
[--C-:B------:R-:W-:Y:S01]  /*0940*/  @P3 IMAD.MOV.U32 R15, RZ, RZ, R21.reuse ;  /* 0x000000ffff0f3224 */ /* 0x100fe200078e0015 */
[C---:B------:R-:W-:Y:S01]  /*0950*/  ISETP.EQ.AND P3, PT, R17.reuse, 0x1c, PT ;  /* 0x0000001c1100780c */ /* 0x040fe20003f62270 */
[----:B------:R-:W-:Y:S01]  /*0960*/  @P2 IMAD.MOV.U32 R18, RZ, RZ, R21 ;  /* 0x000000ffff122224 */ /* 0x000fe200078e0015 */
[----:B------:R-:W-:Y:S01]  /*0970*/  @P1 MOV R18, R30 ;  /* 0x0000001e00121202 */ /* 0x000fe20000000f00 */
[----:B------:R-:W-:Y:S01]  /*0980*/  @P2 IMAD.MOV.U32 R15, RZ, RZ, R30 ;  /* 0x000000ffff0f2224 */ /* 0x000fe200078e001e */
[C---:B------:R-:W-:Y:S01]  /*0990*/  ISETP.EQ.AND P2, PT, R17.reuse, 0x18, PT ;  /* 0x000000181100780c */ /* 0x040fe20003f42270 */
[--C-:B------:R-:W-:Y:S01]  /*09a0*/  @P1 IMAD.MOV.U32 R15, RZ, RZ, R20.reuse ;  /* 0x000000ffff0f1224 */ /* 0x100fe200078e0014 */
[C---:B------:R-:W-:Y:S01]  /*09b0*/  ISETP.EQ.AND P1, PT, R17.reuse, 0x14, PT ;  /* 0x000000141100780c */ /* 0x040fe20003f22270 */
[----:B------:R-:W-:Y:S01]  /*09c0*/  @P0 IMAD.MOV.U32 R18, RZ, RZ, R20 ;  /* 0x000000ffff120224 */ /* 0x000fe200078e0014 */
[C---:B------:R-:W-:Y:S01]  /*09d0*/  ISETP.EQ.AND P5, PT, R17.reuse, 0x24, PT ;  /* 0x000000241100780c */ /* 0x040fe20003fa2270 */
[----:B------:R-:W-:Y:S01]  /*09e0*/  @P0 IMAD.MOV.U32 R15, RZ, RZ, R4 ;  /* 0x000000ffff0f0224 */ /* 0x000fe200078e0004 */
[----:B------:R-:W-:-:S02]  /*09f0*/  ISETP.EQ.AND P0, PT, R17, 0xc, PT ;  /* 0x0000000c1100780c */ /* 0x000fc40003f02270 */
[----:B------:R-:W-:Y:S02]  /*0a00*/  ISETP.EQ.AND P6, PT, R17, 0x28, PT ;  /* 0x000000281100780c */ /* 0x000fe40003fc2270 */
[----:B------:R-:W-:Y:S02]  /*0a10*/  P2R R19, PR, RZ, 0x1 ;  /* 0x00000001ff137803 */ /* 0x000fe40000000000 */
[----:B------:R-:W-:-:S07]  /*0a20*/  P2R R19, PR, RZ, 0x40 ;  /* 0x00000040ff137803 */ /* 0x000fce0000000000 */
[----:B------:R-:W-:Y:S02]  /*0a30*/  @P0 IMAD.MOV.U32 R18, RZ, RZ, R4 ;  /* 0x000000ffff120224 */ /* 0x000fe400078e0004 */
[----:B------:R-:W-:Y:S01]  /*0a40*/  @P0 IMAD.MOV.U32 R15, RZ, RZ, R5 ;  /* 0x000000ffff0f0224 */ /* 0x000fe200078e0005 */
[----:B------:R-:W-:-:S13]  /*0a50*/  ISETP.EQ.AND P0, PT, R17, 0x10, PT ;  /* 0x000000101100780c */ /* 0x000fda0003f02270 */
[----:B------:R-:W-:Y:S02]  /*0a60*/  @P0 IMAD.MOV.U32 R18, RZ, RZ, R5 ;  /* 0x000000ffff120224 */ /* 0x000fe400078e0005 */
[----:B------:R-:W-:Y:S02]  /*0a70*/  @P1 IMAD.MOV.U32 R18, RZ, RZ, R6 ;  /* 0x000000ffff121224 */ /* 0x000fe400078e0006 */
[----:B------:R-:W-:Y:S02]  /*0a80*/  @P2 IMAD.MOV.U32 R18, RZ, RZ, R7 ;  /* 0x000000ffff122224 */ /* 0x000fe400078e0007 */
[----:B------:R-:W-:Y:S01]  /*0a90*/  @P3 IMAD.MOV.U32 R18, RZ, RZ, R8 ;  /* 0x000000ffff123224 */ /* 0x000fe200078e0008 */
[----:B------:R-:W-:Y:S01]  /*0aa0*/  @P4 MOV R18, R9 ;  /* 0x0000000900124202 */ /* 0x000fe20000000f00 */
[----:B------:R-:W-:Y:S02]  /*0ab0*/  @P5 IMAD.MOV.U32 R18, RZ, RZ, R10 ;  /* 0x000000ffff125224 */ /* 0x000fe400078e000a */
[----:B------:R-:W-:Y:S01]  /*0ac0*/  @P6 IMAD.MOV.U32 R18, RZ, RZ, R11 ;  /* 0x000000ffff126224 */ /* 0x000fe200078e000b */
[----:B------:R-:W-:Y:S01]  /*0ad0*/  LOP3.LUT P6, RZ, R16, 0x1f, RZ, 0xc0, !PT ;  /* 0x0000001f10ff7812 */ /* 0x000fe200078cc0ff */
[----:B------:R-:W-:-:S02]  /*0ae0*/  @P0 IMAD.MOV.U32 R15, RZ, RZ, R6 ;  /* 0x000000ffff0f0224 */ /* 0x000fc400078e0006 */
[----:B------:R-:W-:Y:S02]  /*0af0*/  @P1 IMAD.MOV.U32 R15, RZ, RZ, R7 ;  /* 0x000000ffff0f1224 */ /* 0x000fe400078e0007 */
[----:B------:R-:W-:Y:S02]  /*0b00*/  @P2 IMAD.MOV.U32 R15, RZ, RZ, R8 ;  /* 0x000000ffff0f2224 */ /* 0x000fe400078e0008 */
[----:B------:R-:W-:Y:S02]  /*0b10*/  @P3 IMAD.MOV.U32 R15, RZ, RZ, R9 ;  /* 0x000000ffff0f3224 */ /* 0x000fe400078e0009 */
[----:B------:R-:W-:Y:S02]  /*0b20*/  @P4 IMAD.MOV.U32 R15, RZ, RZ, R10 ;  /* 0x000000ffff0f4224 */ /* 0x000fe400078e000a */
[----:B------:R-:W-:Y:S02]  /*0b30*/  @P5 IMAD.MOV.U32 R15, RZ, RZ, R11 ;  /* 0x000000ffff0f5224 */ /* 0x000fe400078e000b */
[----:B------:R-:W-:Y:S05]  /*0b40*/  @!P6 BRA `(.L_x_11) ;  /* 0x00000000008ce947 */ /* 0x000fea0003800000 */
[----:B------:R-:W-:Y:S02]  /*0b50*/  P2R R28, PR, RZ, 0x20 ;  /* 0x00000020ff1c7803 */ /* 0x000fe40000000000 */
[----:B------:R-:W-:Y:S02]  /*0b60*/  P2R R27, PR, RZ, 0x10 ;  /* 0x00000010ff1b7803 */ /* 0x000fe40000000000 */
[C---:B------:R-:W-:Y:S02]  /*0b70*/  ISETP.EQ.AND P5, PT, R17.reuse, -0x10, PT ;  /* 0xfffffff01100780c */ /* 0x040fe40003fa2270 */
[----:B------:R-:W-:Y:S02]  /*0b80*/  P2R R26, PR, RZ, 0x8 ;  /* 0x00000008ff1a7803 */ /* 0x000fe40000000000 */
[C---:B------:R-:W-:Y:S02]  /*0b90*/  ISETP.EQ.AND P4, PT, R17.reuse, -0xc, PT ;  /* 0xfffffff41100780c */ /* 0x040fe40003f82270 */
[----:B------:R-:W-:-:S02]  /*0ba0*/  ISETP.EQ.AND P3, PT, R17, -0x8, PT ;  /* 0xfffffff81100780c */ /* 0x000fc40003f62270 */
[----:B------:R-:W-:Y:S02]  /*0bb0*/  ISETP.EQ.AND P6, PT, R17, -0x4, PT ;  /* 0xfffffffc1100780c */ /* 0x000fe40003fc2270 */
[----:B------:R-:W-:-:S03]  /*0bc0*/  LOP3.LUT R16, R16, 0x1f, RZ, 0xc0, !PT ;  /* 0x0000001f10107812 */ /* 0x000fc600078ec0ff */
[----:B------:R-:W-:Y:S01]  /*0bd0*/  @P5 IMAD.MOV.U32 R19, RZ, RZ, R12 ;  /* 0x000000ffff135224 */ /* 0x000fe200078e000c */
[C---:B------:R-:W-:Y:S02]  /*0be0*/  ISETP.EQ.AND P5, PT, R17.reuse, 0x8, PT ;  /* 0x000000081100780c */ /* 0x040fe40003fa2270 */
[----:B------:R-:W-:Y:S01]  /*0bf0*/  SHF.L.W.U32.HI R15, R18, R16, R15 ;  /* 0x00000010120f7219 */ /* 0x000fe20000010e0f */
[----:B------:R-:W-:Y:S01]  /*0c00*/  @P4 IMAD.MOV.U32 R19, RZ, RZ, R25 ;  /* 0x000000ffff134224 */ /* 0x000fe200078e0019 */
[C---:B------:R-:W-:Y:S01]  /*0c10*/  ISETP.EQ.AND P4, PT, R17.reuse, 0x4, PT ;  /* 0x000000041100780c */ /* 0x040fe20003f82270 */
[----:B------:R-:W-:Y:S01]  /*0c20*/  @P3 IMAD.MOV.U32 R19, RZ, RZ, R24 ;  /* 0x000000ffff133224 */ /* 0x000fe200078e0018 */
[C---:B------:R-:W-:Y:S01]  /*0c30*/  ISETP.EQ.AND P3, PT, R17.reuse, RZ, PT ;  /* 0x000000ff1100720c */ /* 0x040fe20003f62270 */
[----:B------:R-:W-:Y:S01]  /*0c40*/  @P6 IMAD.MOV.U32 R19, RZ, RZ, R23 ;  /* 0x000000ffff136224 */ /* 0x000fe200078e0017 */
[----:B------:R-:W-:-:S11]  /*0c50*/  ISETP.EQ.AND P6, PT, R17, 0xc, PT ;  /* 0x0000000c1100780c */ /* 0x000fd60003fc2270 */
[----:B------:R-:W-:Y:S01]  /*0c60*/  @P3 IMAD.MOV.U32 R19, RZ, RZ, R22 ;  /* 0x000000ffff133224 */ /* 0x000fe200078e0016 */
[----:B------:R-:W-:Y:S01]  /*0c70*/  ISETP.NE.AND P3, PT, R26, RZ, PT ;  /* 0x000000ff1a00720c */ /* 0x000fe20003f65270 */
[----:B------:R-:W-:Y:S01]  /*0c80*/  @P4 IMAD.MOV.U32 R19, RZ, RZ, R21 ;  /* 0x000000ffff134224 */ /* 0x000fe200078e0015 */
[----:B------:R-:W-:Y:S01]  /*0c90*/  ISETP.NE.AND P4, PT, R27, RZ, PT ;  /* 0x000000ff1b00720c */ /* 0x000fe20003f85270 */
[----:B------:R-:W-:Y:S01]  /*0ca0*/  @P5 IMAD.MOV.U32 R19, RZ, RZ, R30 ;  /* 0x000000ffff135224 */ /* 0x000fe200078e001e */
[----:B------:R-:W-:Y:S01]  /*0cb0*/  ISETP.NE.AND P5, PT, R28, RZ, PT ;  /* 0x000000ff1c00720c */ /* 0x000fe20003fa5270 */
[----:B------:R-:W-:Y:S01]  /*0cc0*/  @P6 IMAD.MOV.U32 R19, RZ, RZ, R20 ;  /* 0x000000ffff136224 */ /* 0x000fe200078e0014 */
[C---:B------:R-:W-:Y:S01]  /*0cd0*/  ISETP.EQ.AND P6, PT, R17.reuse, 0x28, PT ;  /* 0x000000281100780c */ /* 0x040fe20003fc2270 */
[----:B------:R-:W-:Y:S01]  /*0ce0*/  @P0 IMAD.MOV.U32 R19, RZ, RZ, R4 ;  /* 0x000000ffff130224 */ /* 0x000fe200078e0004 */
[----:B------:R-:W-:Y:S02]  /*0cf0*/  ISETP.EQ.AND P0, PT, R17, 0x2c, PT ;  /* 0x0000002c1100780c */ /* 0x000fe40003f02270 */
[----:B------:R-:W-:Y:S01]  /*0d00*/  @P1 MOV R19, R5 ;  /* 0x0000000500131202 */ /* 0x000fe20000000f00 */
[----:B------:R-:W-:-:S02]  /*0d10*/  @P2 IMAD.MOV.U32 R19, RZ, RZ, R6 ;  /* 0x000000ffff132224 */ /* 0x000fc400078e0006 */
[----:B------:R-:W-:Y:S02]  /*0d20*/  @P3 IMAD.MOV.U32 R19, RZ, RZ, R7 ;  /* 0x000000ffff133224 */ /* 0x000fe400078e0007 */
[----:B------:R-:W-:Y:S02]  /*0d30*/  @P4 IMAD.MOV.U32 R19, RZ, RZ, R8 ;  /* 0x000000ffff134224 */ /* 0x000fe400078e0008 */
[----:B------:R-:W-:Y:S02]  /*0d40*/  @P5 IMAD.MOV.U32 R19, RZ, RZ, R9 ;  /* 0x000000ffff135224 */ /* 0x000fe400078e0009 */
[----:B------:R-:W-:Y:S02]  /*0d50*/  @P6 IMAD.MOV.U32 R19, RZ, RZ, R10 ;  /* 0x000000ffff136224 */ /* 0x000fe400078e000a */
[----:B------:R-:W-:-:S05]  /*0d60*/  @P0 IMAD.MOV.U32 R19, RZ, RZ, R11 ;  /* 0x000000ffff130224 */ /* 0x000fca00078e000b */
[----:B------:R-:W-:-:S07]  /*0d70*/  SHF.L.W.U32.HI R18, R19, R16, R18 ;  /* 0x0000001013127219 */ /* 0x000fce0000010e12 */
.L_x_11:
[----:B------:R-:W-:Y:S05]  /*0d80*/  BSYNC.RECONVERGENT B3 ;  /* 0x0000000000037941 */ /* 0x000fea0003800200 */
.L_x_10:
[C---:B------:R-:W-:Y:S01]  /*0d90*/  SHF.L.W.U32.HI R26, R18.reuse, 0x2, R15 ;  /* 0x00000002121a7819 */ /* 0x040fe20000010e0f */
[----:B------:R-:W-:Y:S01]  /*0da0*/  IMAD.SHL.U32 R16, R18, 0x4, RZ ;  /* 0x0000000412107824 */ /* 0x000fe200078e00ff */
[----:B------:R-:W-:Y:S01]  /*0db0*/  UMOV UR4, 0x54442d19 ;  /* 0x54442d1900047882 */ /* 0x000fe20000000000 */
[----:B------:R-:W-:Y:S01]  /*0dc0*/  UMOV UR5, 0x3bf921fb ;  /* 0x3bf921fb00057882 */ /* 0x000fe20000000000 */
[----:B------:R-:W-:Y:S02]  /*0dd0*/  SHF.R.S32.HI R17, RZ, 0x1f, R26 ;  /* 0x0000001fff117819 */ /* 0x000fe4000001141a */
[----:B------:R-:W-:Y:S02]  /*0de0*/  ISETP.GE.AND P0, PT, R0, RZ, PT ;  /* 0x000000ff0000720c */ /* 0x000fe40003f06270 */
[C---:B------:R-:W-:Y:S02]  /*0df0*/  LOP3.LUT R16, R17.reuse, R16, RZ, 0x3c, !PT ;  /* 0x0000001011107212 */ /* 0x040fe400078e3cff */
[----:B------:R-:W-:-:S02]  /*0e00*/  LOP3.LUT R17, R17, R26, RZ, 0x3c, !PT ;  /* 0x0000001a11117212 */ /* 0x000fc400078e3cff */
[----:B------:R-:W-:Y:S02]  /*0e10*/  SHF.R.U32.HI R15, RZ, 0x1e, R15 ;  /* 0x0000001eff0f7819 */ /* 0x000fe4000001160f */
[C---:B------:R-:W-:Y:S02]  /*0e20*/  LOP3.LUT R0, R26.reuse, R0, RZ, 0x3c, !PT ;  /* 0x000000001a007212 */ /* 0x040fe400078e3cff */
[----:B------:R-:W0:Y:S01]  /*0e30*/  I2F.F64.S64 R16, R16 ;  /* 0x0000001000107312 */ /* 0x000e220000301c00 */
[----:B------:R-:W-:Y:S02]  /*0e40*/  LEA.HI R15, R26, R15, RZ, 0x1 ;  /* 0x0000000f1a0f7211 */ /* 0x000fe400078f08ff */
[----:B------:R-:W-:-:S03]  /*0e50*/  ISETP.GE.AND P1, PT, R0, RZ, PT ;  /* 0x000000ff0000720c */ /* 0x000fc60003f26270 */
[----:B------:R-:W-:-:S04]  /*0e60*/  IMAD.MOV R0, RZ, RZ, -R15 ;  /* 0x000000ffff007224 */ /* 0x000fc800078e0a0f */
[----:B------:R-:W-:Y:S01]  /*0e70*/  @!P0 IMAD.MOV.U32 R15, RZ, RZ, R0 ;  /* 0x000000ffff0f8224 */ /* 0x000fe200078e0000 */
[----:B0-----:R-:W-:-:S10]  /*0e80*/  DMUL R18, R16, UR4 ;  /* 0x0000000410127c28 */ /* 0x001fd40008000000 */
[----:B------:R-:W0:Y:S02]  /*0e90*/  F2F.F32.F64 R18, R18 ;  /* 0x0000001200127310 */ /* 0x000e240000301000 */
[----:B0-----:R-:W-:-:S07]  /*0ea0*/  FSEL R16, -R18, R18, !P1 ;  /* 0x0000001212107208 */ /* 0x001fce0004800100 */
.L_x_8:
[----:B------:R-:W-:Y:S05]  /*0eb0*/  BSYNC.RECONVERGENT B2 ;  /* 0x0000000000027941 */ /* 0x000fea0003800200 */
.L_x_7:
[----:B------:R-:W-:Y:S02]  /*0ec0*/  IMAD.MOV.U32 R0, RZ, RZ, 0x37cbac00 ;  /* 0x37cbac00ff007424 */ /* 0x000fe400078e00ff */
[----:B------:R-:W-:Y:S01]  /*0ed0*/  FMUL R17, R16, R16 ;  /* 0x0000001010117220 */ /* 0x000fe20000400000 */
[----:B------:R-:W-:Y:S01]  /*0ee0*/  LOP3.LUT R18, R15, 0x1, RZ, 0xc0, !PT ;  /* 0x000000010f127812 */ /* 0x000fe200078ec0ff */
[----:B------:R-:W-:Y:S02]  /*0ef0*/  IMAD.MOV.U32 R26, RZ, RZ, 0x3c0885e4 ;  /* 0x3c0885e4ff1a7424 */ /* 0x000fe400078e00ff */
[----:B------:R-:W-:Y:S01]  /*0f00*/  FFMA R0, R17, R0, -0.0013887860113754868507 ;  /* 0xbab607ed11007423 */ /* 0x000fe20000000000 */
[----:B------:R-:W-:Y:S01]  /*0f10*/  ISETP.NE.U32.AND P0, PT, R18, 0x1, PT ;  /* 0x000000011200780c */ /* 0x000fe20003f05070 */
[----:B------:R-:W-:Y:S02]  /*0f20*/  VIADD R15, R15, 0x1 ;  /* 0x000000010f0f7836 */ /* 0x000fe40000000000 */
[----:B------:R-:W-:Y:S01]  /*0f30*/  IMAD.MOV.U32 R19, RZ, RZ, 0x3e2aaaa8 ;  /* 0x3e2aaaa8ff137424 */ /* 0x000fe200078e00ff */
[----:B------:R-:W-:-:S02]  /*0f40*/  FSEL R18, R0, -0.00019574658654164522886, P0 ;  /* 0xb94d415300127808 */ /* 0x000fc40000000000 */
[----:B------:R-:W-:Y:S02]  /*0f50*/  FSEL R26, R26, 0.041666727513074874878, !P0 ;  /* 0x3d2aaabb1a1a7808 */ /* 0x000fe40004000000 */
[----:B------:R-:W-:Y:S02]  /*0f60*/  LOP3.LUT P1, RZ, R15, 0x2, RZ, 0xc0, !PT ;  /* 0x000000020fff7812 */ /* 0x000fe4000782c0ff */
[----:B------:R-:W-:Y:S01]  /*0f70*/  FSEL R0, R16, 1, !P0 ;  /* 0x3f80000010007808 */ /* 0x000fe20004000000 */
[----:B------:R-:W-:Y:S01]  /*0f80*/  FFMA R18, R17, R18, R26 ;  /* 0x0000001211127223 */ /* 0x000fe2000000001a */
[----:B------:R-:W-:-:S03]  /*0f90*/  FSEL R19, -R19, -0.4999999701976776123, !P0 ;  /* 0xbeffffff13137808 */ /* 0x000fc60004000100 */
[C---:B------:R-:W-:Y:S02]  /*0fa0*/  FFMA R15, R17.reuse, R0, RZ ;  /* 0x00000000110f7223 */ /* 0x040fe400000000ff */
[----:B------:R-:W-:-:S04]  /*0fb0*/  FFMA R18, R17, R18, R19 ;  /* 0x0000001211127223 */ /* 0x000fc80000000013 */
[----:B------:R-:W-:-:S04]  /*0fc0*/  FFMA R15, R15, R18, R0 ;  /* 0x000000120f0f7223 */ /* 0x000fc80000000000 */
[----:B------:R-:W-:Y:S01]  /*0fd0*/  @P1 FADD R15, RZ, -R15 ;  /* 0x8000000fff0f1221 */ /* 0x000fe20000000000 */
[----:B------:R-:W-:Y:S06]  /*0fe0*/  BRA `(.L_x_12) ;  /* 0x00000044004c7947 */ /* 0x000fec0003800000 */
.L_x_6:
        /* <DEDUP_REMOVED lines=11> */
[----:B------:R-:W-:Y:S01]  /*10a0*/  @!P0 MOV R15, RZ ;  /* 0x000000ff000f8202 */ /* 0x000fe20000000f00 */
[----:B------:R-:W-:Y:S06]  /*10b0*/  @!P0 BRA `(.L_x_14) ;  /* 0x0000000800948947 */ /* 0x000fec0003800000 */
[----:B------:R-:W-:Y:S01]  /*10c0*/  IMAD.SHL.U32 R16, R0, 0x100, RZ ;  /* 0x0000010000107824 */ /* 0x000fe200078e00ff */
[----:B------:R-:W-:Y:S01]  /*10d0*/  UMOV UR4, URZ ;  /* 0x000000ff00047c82 */ /* 0x000fe20008000000 */
[----:B------:R-:W-:Y:S02]  /*10e0*/  IMAD.MOV.U32 R30, RZ, RZ, RZ ;  /* 0x000000ffff1e7224 */ /* 0x000fe400078e00ff */
[----:B------:R-:W-:Y:S01]  /*10f0*/  IMAD.MOV.U32 R15, RZ, RZ, RZ ;  /* 0x000000ffff0f7224 */ /* 0x000fe200078e00ff */
[----:B------:R-:W-:-:S07]  /*1100*/  LOP3.LUT R27, R16, 0x80000000, RZ, 0xfc, !PT ;  /* 0x80000000101b7812 */ /* 0x000fce00078efcff */
.L_x_15:
        /* <DEDUP_REMOVED lines=24> */
[----:B------:R-:W-:Y:S01]  /*1290*/  @P5 IMAD.MOV.U32 R21, RZ, RZ, R16 ;  /* 0x000000ffff155224 */ /* 0x000fe200078e0010 */
[----:B------:R-:W-:-:S02]  /*12a0*/  ISETP.EQ.AND P6, PT, R26, 0x30, PT ;  /* 0x000000301a00780c */ /* 0x000fc40003fc2270 */
[C---:B------:R-:W-:Y:S02]  /*12b0*/  ISETP.EQ.AND P5, PT, R26.reuse, 0x34, PT ;  /* 0x000000341a00780c */ /* 0x040fe40003fa2270 */
[----:B------:R-:W-:Y:S01]  /*12c0*/  @P1 MOV R5, R16 ;  /* 0x0000001000051202 */ /* 0x000fe20000000f00 */
[--C-:B------:R-:W-:Y:S01]  /*12d0*/  @P3 IMAD.MOV.U32 R20, RZ, RZ, R16.reuse ;  /* 0x000000ffff143224 */ /* 0x100fe200078e0010 */
[----:B------:R-:W-:Y:S01]  /*12e0*/  ISETP.NE.AND P1, PT, R15, 0x6, PT ;  /* 0x000000060f00780c */ /* 0x000fe20003f25270 */
[--C-:B------:R-:W-:Y:S01]  /*12f0*/  @P2 IMAD.MOV.U32 R4, RZ, RZ, R16.reuse ;  /* 0x000000ffff042224 */ /* 0x100fe200078e0010 */
[C---:B------:R-:W-:Y:S01]  /*1300*/  ISETP.EQ.AND P3, PT, R26.reuse, 0x38, PT ;  /* 0x000000381a00780c */ /* 0x040fe20003f62270 */
[--C-:B------:R-:W-:Y:S01]  /*1310*/  @P0 IMAD.MOV.U32 R6, RZ, RZ, R16.reuse ;  /* 0x000000ffff060224 */ /* 0x100fe200078e0010 */
[----:B------:R-:W-:Y:S01]  /*1320*/  ISETP.EQ.AND P2, PT, R26, 0x3c, PT ;  /* 0x0000003c1a00780c */ /* 0x000fe20003f42270 */
[--C-:B------:R-:W-:Y:S02]  /*1330*/  @P4 IMAD.MOV.U32 R7, RZ, RZ, R16.reuse ;  /* 0x000000ffff074224 */ /* 0x100fe400078e0010 */
[----:B------:R-:W-:-:S02]  /*1340*/  @P6 IMAD.MOV.U32 R8, RZ, RZ, R16 ;  /* 0x000000ffff086224 */ /* 0x000fc400078e0010 */
[----:B------:R-:W-:-:S06]  /*1350*/  @P5 IMAD.MOV.U32 R9, RZ, RZ, R16 ;  /* 0x000000ffff095224 */ /* 0x000fcc00078e0010 */
[--C-:B------:R-:W-:Y:S02]  /*1360*/  @P3 IMAD.MOV.U32 R10, RZ, RZ, R16.reuse ;  /* 0x000000ffff0a3224 */ /* 0x100fe400078e0010 */
[----:B------:R-:W-:Y:S01]  /*1370*/  @P2 IMAD.MOV.U32 R11, RZ, RZ, R16 ;  /* 0x000000ffff0b2224 */ /* 0x000fe200078e0010 */
[----:B------:R-:W-:Y:S06]  /*1380*/  @P1 BRA `(.L_x_15) ;  /* 0xfffffffc00601947 */ /* 0x000fec000383ffff */
[----:B------:R-:W-:Y:S01]  /*1390*/  SHF.R.U32.HI R16, RZ, 0x17, R0 ;  /* 0x00000017ff107819 */ /* 0x000fe20000011600 */
[----:B------:R-:W-:Y:S03]  /*13a0*/  BSSY.RECONVERGENT B3, `(.L_x_16) ;  /* 0x0000064000037945 */ /* 0x000fe60003800200 */
[----:B------:R-:W-:-:S05]  /*13b0*/  LOP3.LUT R15, R16, 0xe0, RZ, 0xc0, !PT ;  /* 0x000000e0100f7812 */ /* 0x000fca00078ec0ff */
[----:B------:R-:W-:-:S05]  /*13c0*/  VIADD R15, R15, 0xffffff80 ;  /* 0xffffff800f0f7836 */ /* 0x000fca0000000000 */
[----:B------:R-:W-:-:S05]  /*13d0*/  SHF.R.U32.HI R15, RZ, 0x5, R15 ;  /* 0x00000005ff0f7819 */ /* 0x000fca000001160f */
[----:B------:R-:W-:-:S05]  /*13e0*/  IMAD.U32 R17, R15, -0x4, RZ ;  /* 0xfffffffc0f117824 */ /* 0x000fca00078e00ff */
        /* <DEDUP_REMOVED lines=14> */
[----:B------:R-:W-:Y:S01]  /*14d0*/  @P5 MOV R18, R24 ;  /* 0x0000001800125202 */ /* 0x000fe20000000f00 */
[----:B------:R-:W-:Y:S01]  /*14e0*/  @P2 IMAD.MOV.U32 R15, RZ, RZ, R24 ;  /* 0x000000ffff0f2224 */ /* 0x000fe200078e0018 */
[----:B------:R-:W-:Y:S01]  /*14f0*/  ISETP.EQ.AND P2, PT, R17, RZ, PT ;  /* 0x000000ff1100720c */ /* 0x000fe20003f42270 */
[--C-:B------:R-:W-:Y:S01]  /*1500*/  @P5 IMAD.MOV.U32 R15, RZ, RZ, R23.reuse ;  /* 0x000000ffff0f5224 */ /* 0x100fe200078e0017 */
[----:B------:R-:W-:Y:S01]  /*1510*/  P2R R19, PR, RZ, 0x10 ;  /* 0x00000010ff137803 */ /* 0x000fe20000000000 */
[----:B------:R-:W-:Y:S01]  /*1520*/  @P4 IMAD.MOV.U32 R18, RZ, RZ, R23 ;  /* 0x000000ffff124224 */ /* 0x000fe200078e0017 */
[----:B------:R-:W-:Y:S01]  /*1530*/  P2R R19, PR, RZ, 0x8 ;  /* 0x00000008ff137803 */ /* 0x000fe20000000000 */
[--C-:B------:R-:W-:Y:S01]  /*1540*/  @P4 IMAD.MOV.U32 R15, RZ, RZ, R22.reuse ;  /* 0x000000ffff0f4224 */ /* 0x100fe200078e0016 */
[----:B------:R-:W-:Y:S01]  /*1550*/  P2R R19, PR, RZ, 0x4 ;  /* 0x00000004ff137803 */ /* 0x000fe20000000000 */
[----:B------:R-:W-:Y:S01]  /*1560*/  @P3 IMAD.MOV.U32 R18, RZ, RZ, R22 ;  /* 0x000000ffff123224 */ /* 0x000fe200078e0016 */
[----:B------:R-:W-:Y:S01]  /*1570*/  P2R R19, PR, RZ, 0x2 ;  /* 0x00000002ff137803 */ /* 0x000fe20000000000 */
[----:B------:R-:W-:Y:S01]  /*1580*/  @P3 IMAD.MOV.U32 R15, RZ, RZ, R21 ;  /* 0x000000ffff0f3224 */ /* 0x000fe200078e0015 */
[----:B------:R-:W-:-:S02]  /*1590*/  P2R R19, PR, RZ, 0x1 ;  /* 0x00000001ff137803 */ /* 0x000fc40000000000 */
[C---:B------:R-:W-:Y:S01]  /*15a0*/  ISETP.EQ.AND P3, PT, R17.reuse, 0x1c, PT ;  /* 0x0000001c1100780c */ /* 0x040fe20003f62270 */
[----:B------:R-:W-:Y:S01]  /*15b0*/  @P2 IMAD.MOV.U32 R18, RZ, RZ, R21 ;  /* 0x000000ffff122224 */ /* 0x000fe200078e0015 */
[C---:B------:R-:W-:Y:S01]  /*15c0*/  ISETP.EQ.AND P4, PT, R17.reuse, 0x20, PT ;  /* 0x000000201100780c */ /* 0x040fe20003f82270 */
[--C-:B------:R-:W-:Y:S01]  /*15d0*/  @P2 IMAD.MOV.U32 R15, RZ, RZ, R30.reuse ;  /* 0x000000ffff0f2224 */ /* 0x100fe200078e001e */
[C---:B------:R-:W-:Y:S01]  /*15e0*/  ISETP.EQ.AND P2, PT, R17.reuse, 0x18, PT ;  /* 0x000000181100780c */ /* 0x040fe20003f42270 */
[----:B------:R-:W-:Y:S01]  /*15f0*/  @P1 IMAD.MOV.U32 R18, RZ, RZ, R30 ;  /* 0x000000ffff121224 */ /* 0x000fe200078e001e */
[C---:B------:R-:W-:Y:S01]  /*1600*/  ISETP.EQ.AND P5, PT, R17.reuse, 0x24, PT ;  /* 0x000000241100780c */ /* 0x040fe20003fa2270 */
[--C-:B------:R-:W-:Y:S01]  /*1610*/  @P1 IMAD.MOV.U32 R15, RZ, RZ, R20.reuse ;  /* 0x000000ffff0f1224 */ /* 0x100fe200078e0014 */
[C---:B------:R-:W-:Y:S01]  /*1620*/  ISETP.EQ.AND P1, PT, R17.reuse, 0x14, PT ;  /* 0x000000141100780c */ /* 0x040fe20003f22270 */
[----:B------:R-:W-:Y:S01]  /*1630*/  @P0 IMAD.MOV.U32 R18, RZ, RZ, R20 ;  /* 0x000000ffff120224 */ /* 0x000fe200078e0014 */
[C---:B------:R-:W-:Y:S01]  /*1640*/  ISETP.EQ.AND P6, PT, R17.reuse, 0x28, PT ;  /* 0x000000281100780c */ /* 0x040fe20003fc2270 */
[----:B------:R-:W-:Y:S01]  /*1650*/  @P0 IMAD.MOV.U32 R15, RZ, RZ, R4 ;  /* 0x000000ffff0f0224 */ /* 0x000fe200078e0004 */
[----:B------:R-:W-:-:S04]  /*1660*/  ISETP.EQ.AND P0, PT, R17, 0xc, PT ;  /* 0x0000000c1100780c */ /* 0x000fc80003f02270 */
[----:B------:R-:W-:Y:S02]  /*1670*/  P2R R19, PR, RZ, 0x1 ;  /* 0x00000001ff137803 */ /* 0x000fe40000000000 */
[----:B------:R-:W-:-:S07]  /*1680*/  P2R R19, PR, RZ, 0x40 ;  /* 0x00000040ff137803 */ /* 0x000fce0000000000 */
[----:B------:R-:W-:Y:S02]  /*1690*/  @P0 IMAD.MOV.U32 R18, RZ, RZ, R4 ;  /* 0x000000ffff120224 */ /* 0x000fe400078e0004 */
[----:B------:R-:W-:Y:S01]  /*16a0*/  @P0 IMAD.MOV.U32 R15, RZ, RZ, R5 ;  /* 0x000000ffff0f0224 */ /* 0x000fe200078e0005 */
[----:B------:R-:W-:-:S13]  /*16b0*/  ISETP.EQ.AND P0, PT, R17, 0x10, PT ;  /* 0x000000101100780c */ /* 0x000fda0003f02270 */
[----:B------:R-:W-:Y:S01]  /*16c0*/  @P0 MOV R18, R5 ;  /* 0x0000000500120202 */ /* 0x000fe20000000f00 */
[----:B------:R-:W-:Y:S02]  /*16d0*/  @P1 IMAD.MOV.U32 R18, RZ, RZ, R6 ;  /* 0x000000ffff121224 */ /* 0x000fe400078e0006 */
[----:B------:R-:W-:Y:S02]  /*16e0*/  @P2 IMAD.MOV.U32 R18, RZ, RZ, R7 ;  /* 0x000000ffff122224 */ /* 0x000fe400078e0007 */
[----:B------:R-:W-:Y:S02]  /*16f0*/  @P3 IMAD.MOV.U32 R18, RZ, RZ, R8 ;  /* 0x000000ffff123224 */ /* 0x000fe400078e0008 */
[----:B------:R-:W-:Y:S02]  /*1700*/  @P4 IMAD.MOV.U32 R18, RZ, RZ, R9 ;  /* 0x000000ffff124224 */ /* 0x000fe400078e0009 */
        /* <DEDUP_REMOVED lines=20> */
[----:B------:R-:W-:Y:S02]  /*1850*/  SHF.L.W.U32.HI R15, R18, R16, R15 ;  /* 0x00000010120f7219 */ /* 0x000fe40000010e0f */
[----:B------:R-:W-:Y:S01]  /*1860*/  @P4 MOV R19, R25 ;  /* 0x0000001900134202 */ /* 0x000fe20000000f00 */
[----:B------:R-:W-:Y:S01]  /*1870*/  @P3 IMAD.MOV.U32 R19, RZ, RZ, R24 ;  /* 0x000000ffff133224 */ /* 0x000fe200078e0018 */
[C---:B------:R-:W-:Y:S01]  /*1880*/  ISETP.EQ.AND P3, PT, R17.reuse, RZ, PT ;  /* 0x000000ff1100720c */ /* 0x040fe20003f62270 */
[----:B------:R-:W-:Y:S01]  /*1890*/  @P6 IMAD.MOV.U32 R19, RZ, RZ, R23 ;  /* 0x000000ffff136224 */ /* 0x000fe200078e0017 */
[C---:B------:R-:W-:Y:S02]  /*18a0*/  ISETP.EQ.AND P4, PT, R17.reuse, 0x4, PT ;  /* 0x000000041100780c */ /* 0x040fe40003f82270 */
[----:B------:R-:W-:-:S09]  /*18b0*/  ISETP.EQ.AND P6, PT, R17, 0xc, PT ;  /* 0x0000000c1100780c */ /* 0x000fd20003fc2270 */
        /* <DEDUP_REMOVED lines=9> */
[----:B------:R-:W-:Y:S01]  /*1950*/  ISETP.EQ.AND P0, PT, R17, 0x2c, PT ;  /* 0x0000002c1100780c */ /* 0x000fe20003f02270 */
[----:B------:R-:W-:-:S02]  /*1960*/  @P1 IMAD.MOV.U32 R19, RZ, RZ, R5 ;  /* 0x000000ffff131224 */ /* 0x000fc400078e0005 */
[----:B------:R-:W-:Y:S02]  /*1970*/  @P2 IMAD.MOV.U32 R19, RZ, RZ, R6 ;  /* 0x000000ffff132224 */ /* 0x000fe400078e0006 */
[----:B------:R-:W-:Y:S02]  /*1980*/  @P3 IMAD.MOV.U32 R19, RZ, RZ, R7 ;  /* 0x000000ffff133224 */ /* 0x000fe400078e0007 */
[----:B------:R-:W-:Y:S02]  /*1990*/  @P4 IMAD.MOV.U32 R19, RZ, RZ, R8 ;  /* 0x000000ffff134224 */ /* 0x000fe400078e0008 */
[----:B------:R-:W-:Y:S02]  /*19a0*/  @P5 IMAD.MOV.U32 R19, RZ, RZ, R9 ;  /* 0x000000ffff135224 */ /* 0x000fe400078e0009 */
[----:B------:R-:W-:Y:S02]  /*19b0*/  @P6 IMAD.MOV.U32 R19, RZ, RZ, R10 ;  /* 0x000000ffff136224 */ /* 0x000fe400078e000a */
[----:B------:R-:W-:-:S04]  /*19c0*/  @P0 MOV R19, R11 ;  /* 0x0000000b00130202 */ /* 0x000fc80000000f00 */
[----:B------:R-:W-:-:S07]  /*19d0*/  SHF.L.W.U32.HI R18, R19, R16, R18 ;  /* 0x0000001013127219 */ /* 0x000fce0000010e12 */
.L_x_17:
[----:B------:R-:W-:Y:S05]  /*19e0*/  BSYNC.RECONVERGENT B3 ;  /* 0x0000000000037941 */ /* 0x000fea0003800200 */
.L_x_16:
        /* <DEDUP_REMOVED lines=18> */
.L_x_14:
[----:B------:R-:W-:Y:S05]  /*1b10*/  BSYNC.RECONVERGENT B2 ;  /* 0x0000000000027941 */ /* 0x000fea0003800200 */
.L_x_13:
[----:B------:R-:W-:Y:S02]  /*1b20*/  IMAD.MOV.U32 R0, RZ, RZ, 0x37cbac00 ;  /* 0x37cbac00ff007424 */ /* 0x000fe400078e00ff */
[----:B------:R-:W-:Y:S01]  /*1b30*/  FMUL R17, R16, R16 ;  /* 0x0000001010117220 */ /* 0x000fe20000400000 */
[C---:B------:R-:W-:Y:S01]  /*1b40*/  LOP3.LUT R18, R15.reuse, 0x1, RZ, 0xc0, !PT ;  /* 0x000000010f127812 */ /* 0x040fe200078ec0ff */
[----:B------:R-:W-:Y:S01]  /*1b50*/  IMAD.MOV.U32 R26, RZ, RZ, 0x3c0885e4 ;  /* 0x3c0885e4ff1a7424 */ /* 0x000fe200078e00ff */
[----:B------:R-:W-:Y:S01]  /*1b60*/  LOP3.LUT P1, RZ, R15, 0x2, RZ, 0xc0, !PT ;  /* 0x000000020fff7812 */ /* 0x000fe2000782c0ff */
[----:B------:R-:W-:Y:S01]  /*1b70*/  FFMA R0, R17, R0, -0.0013887860113754868507 ;  /* 0xbab607ed11007423 */ /* 0x000fe20000000000 */
[----:B------:R-:W-:Y:S01]  /*1b80*/  ISETP.NE.U32.AND P0, PT, R18, 0x1, PT ;  /* 0x000000011200780c */ /* 0x000fe20003f05070 */
[----:B------:R-:W-:-:S03]  /*1b90*/  IMAD.MOV.U32 R19, RZ, RZ, 0x3e2aaaa8 ;  /* 0x3e2aaaa8ff137424 */ /* 0x000fc600078e00ff */
[----:B------:R-:W-:Y:S02]  /*1ba0*/  FSEL R18, R0, -0.00019574658654164522886, !P0 ;  /* 0xb94d415300127808 */ /* 0x000fe40004000000 */
[----:B------:R-:W-:Y:S02]  /*1bb0*/  FSEL R26, R26, 0.041666727513074874878, P0 ;  /* 0x3d2aaabb1a1a7808 */ /* 0x000fe40000000000 */
[----:B------:R-:W-:Y:S02]  /*1bc0*/  FSEL R0, R16, 1, P0 ;  /* 0x3f80000010007808 */ /* 0x000fe40000000000 */
[----:B------:R-:W-:Y:S01]  /*1bd0*/  FSEL R19, -R19, -0.4999999701976776123, P0 ;  /* 0xbeffffff13137808 */ /* 0x000fe20000000100 */
[C---:B------:R-:W-:Y:S02]  /*1be0*/  FFMA R18, R17.reuse, R18, R26 ;  /* 0x0000001211127223 */ /* 0x040fe4000000001a */
[C---:B------:R-:W-:Y:S02]  /*1bf0*/  FFMA R15, R17.reuse, R0, RZ ;  /* 0x00000000110f7223 */ /* 0x040fe400000000ff */
[----:B------:R-:W-:-:S04]  /*1c00*/  FFMA R18, R17, R18, R19 ;  /* 0x0000001211127223 */ /* 0x000fc80000000013 */
[----:B------:R-:W-:-:S04]  /*1c10*/  FFMA R15, R15, R18, R0 ;  /* 0x000000120f0f7223 */ /* 0x000fc80000000000 */
[----:B------:R-:W-:Y:S01]  /*1c20*/  @P1 FADD R15, RZ, -R15 ;  /* 0x8000000fff0f1221 */ /* 0x000fe20000000000 */
[----:B------:R-:W-:Y:S06]  /*1c30*/  BRA `(.L_x_12) ;  /* 0x0000003800387947 */ /* 0x000fec0003800000 */
.L_x_5:
[----:B------:R-:W-:-:S13]  /*1c40*/  ISETP.NE.AND P0, PT, R13, 0x2, PT ;  /* 0x000000020d00780c */ /* 0x000fda0003f05270 */
[----:B------:R-:W-:Y:S05]  /*1c50*/  @!P0 BRA `(.L_x_18) ;  /* 0x00000000002c8947 */ /* 0x000fea0003800000 */
[----:B------:R-:W-:Y:S02]  /*1c60*/  IMAD.MOV.U32 R15, RZ, RZ, 0x3bbb989d ;  /* 0x3bbb989dff0f7424 */ /* 0x000fe400078e00ff */
[----:B------:R-:W-:Y:S02]  /*1c70*/  IMAD.MOV.U32 R16, RZ, RZ, 0x437c0000 ;  /* 0x437c0000ff107424 */ /* 0x000fe400078e00ff */
[----:B------:R-:W-:-:S04]  /*1c80*/  FFMA.SAT R15, R0, R15, 0.5 ;  /* 0x3f000000000f7423 */ /* 0x000fc8000000200f */
[----:B------:R-:W-:-:S04]  /*1c90*/  FFMA.RM R15, R15, R16, 12582913 ;  /* 0x4b4000010f0f7423 */ /* 0x000fc80000004010 */
[C---:B------:R-:W-:Y:S01]  /*1ca0*/  FADD R17, R15.reuse, -12583039 ;  /* 0xcb40007f0f117421 */ /* 0x040fe20000000000 */
[----:B------:R-:W-:-:S03]  /*1cb0*/  IMAD.SHL.U32 R15, R15, 0x800000, RZ ;  /* 0x008000000f0f7824 */ /* 0x000fc600078e00ff */
[----:B------:R-:W-:-:S04]  /*1cc0*/  FFMA R17, R0, 1.4426950216293334961, -R17 ;  /* 0x3fb8aa3b00117823 */ /* 0x000fc80000000811 */
[----:B------:R-:W-:-:S04]  /*1cd0*/  FFMA R17, R0, 1.925963033500011079e-08, R17 ;  /* 0x32a5706000117823 */ /* 0x000fc80000000011 */
[----:B------:R-:W0:Y:S02]  /*1ce0*/  MUFU.EX2 R0, R17 ;  /* 0x0000001100007308 */ /* 0x000e240000000800 */
[----:B0-----:R-:W-:Y:S01]  /*1cf0*/  FMUL R15, R15, R0 ;  /* 0x000000000f0f7220 */ /* 0x001fe20000400000 */
[----:B------:R-:W-:Y:S06]  /*1d00*/  BRA `(.L_x_12) ;  /* 0x0000003800047947 */ /* 0x000fec0003800000 */
.L_x_18:
[C---:B------:R-:W-:Y:S01]  /*1d10*/  FMUL R15, R0.reuse, 8388608 ;  /* 0x4b000000000f7820 */ /* 0x040fe20000400000 */
[----:B------:R-:W-:Y:S01]  /*1d20*/  FSETP.GEU.AND P0, PT, R0, 1.175494350822287508e-38, PT ;  /* 0x008000000000780b */ /* 0x000fe20003f0e000 */
[----:B------:R-:W-:-:S03]  /*1d30*/  IMAD.MOV.U32 R19, RZ, RZ, 0x3e055027 ;  /* 0x3e055027ff137424 */ /* 0x000fc600078e00ff */
[----:B------:R-:W-:-:S04]  /*1d40*/  FSEL R0, R15, R0, !P0 ;  /* 0x000000000f007208 */ /* 0x000fc80004000000 */
[C---:B------:R-:W-:Y:S01]  /*1d50*/  FSETP.NEU.AND P1, PT, R0.reuse, RZ, PT ;  /* 0x000000ff0000720b */ /* 0x040fe20003f2d000 */
[----:B------:R-:W-:-:S05]  /*1d60*/  VIADD R15, R0, 0xc0d55555 ;  /* 0xc0d55555000f7836 */ /* 0x000fca0000000000 */
[----:B------:R-:W-:-:S04]  /*1d70*/  LOP3.LUT R17, R15, 0xff800000, RZ, 0xc0, !PT ;  /* 0xff8000000f117812 */ /* 0x000fc800078ec0ff */
[----:B------:R-:W-:Y:S01]  /*1d80*/  I2FP.F32.S32 R16, R17 ;  /* 0x0000001100107245 */ /* 0x000fe20000201400 */
[----:B------:R-:W-:Y:S02]  /*1d90*/  IMAD.IADD R15, R0, 0x1, -R17 ;  /* 0x00000001000f7824 */ /* 0x000fe400078e0a11 */
[----:B------:R-:W-:Y:S02]  /*1da0*/  IMAD.MOV.U32 R17, RZ, RZ, 0x7f800000 ;  /* 0x7f800000ff117424 */ /* 0x000fe400078e00ff */
[----:B------:R-:W-:-:S04]  /*1db0*/  FADD R18, R15, -1 ;  /* 0xbf8000000f127421 */ /* 0x000fc80000000000 */
[----:B------:R-:W-:-:S04]  /*1dc0*/  FFMA R15, R18, -R19, 0.14084610342979431152 ;  /* 0x3e1039f6120f7423 */ /* 0x000fc80000000813 */
[----:B------:R-:W-:-:S04]  /*1dd0*/  FFMA R15, R18, R15, -0.12148627638816833496 ;  /* 0xbdf8cdcc120f7423 */ /* 0x000fc8000000000f */
[----:B------:R-:W-:-:S04]  /*1de0*/  FFMA R15, R18, R15, 0.13980610668659210205 ;  /* 0x3e0f2955120f7423 */ /* 0x000fc8000000000f */
[----:B------:R-:W-:-:S04]  /*1df0*/  FFMA R15, R18, R15, -0.16684235632419586182 ;  /* 0xbe2ad8b9120f7423 */ /* 0x000fc8000000000f */
[----:B------:R-:W-:-:S04]  /*1e00*/  FFMA R15, R18, R15, 0.20012299716472625732 ;  /* 0x3e4ced0b120f7423 */ /* 0x000fc8000000000f */
[----:B------:R-:W-:-:S04]  /*1e10*/  FFMA R15, R18, R15, -0.24999669194221496582 ;  /* 0xbe7fff22120f7423 */ /* 0x000fc8000000000f */
[----:B------:R-:W-:-:S04]  /*1e20*/  FFMA R15, R18, R15, 0.33333182334899902344 ;  /* 0x3eaaaa78120f7423 */ /* 0x000fc8000000000f */
[----:B------:R-:W-:Y:S01]  /*1e30*/  FFMA R19, R18, R15, -0.5 ;  /* 0xbf00000012137423 */ /* 0x000fe2000000000f */
[----:B------:R-:W-:Y:S02]  /*1e40*/  FSEL R15, RZ, -23, P0 ;  /* 0xc1b80000ff0f7808 */ /* 0x000fe40000000000 */
[----:B------:R-:W-:Y:S01]  /*1e50*/  ISETP.GT.U32.AND P0, PT, R0, 0x7f7fffff, PT ;  /* 0x7f7fffff0000780c */ /* 0x000fe20003f04070 */
[----:B------:R-:W-:Y:S02]  /*1e60*/  FMUL R19, R18, R19 ;  /* 0x0000001312137220 */ /* 0x000fe40000400000 */
[----:B------:R-:W-:Y:S02]  /*1e70*/  FFMA R15, R16, 1.1920928955078125e-07, R15 ;  /* 0x34000000100f7823 */ /* 0x000fe4000000000f */
[----:B------:R-:W-:-:S04]  /*1e80*/  FFMA R18, R18, R19, R18 ;  /* 0x0000001312127223 */ /* 0x000fc80000000012 */
[----:B------:R-:W-:-:S04]  /*1e90*/  FFMA R15, R15, 0.69314718246459960938, R18 ;  /* 0x3f3172180f0f7823 */ /* 0x000fc80000000012 */
[----:B------:R-:W-:-:S05]  /*1ea0*/  @P0 FFMA R15, R0, R17, +INF ;  /* 0x7f800000000f0423 */ /* 0x000fca0000000011 */
[----:B------:R-:W-:Y:S01]  /*1eb0*/  FSEL R15, R15, -INF , P1 ;  /* 0xff8000000f0f7808 */ /* 0x000fe20000800000 */
[----:B------:R-:W-:Y:S06]  /*1ec0*/  BRA `(.L_x_12) ;  /* 0x0000003400947947 */ /* 0x000fec0003800000 */
.L_x_4:
[----:B------:R-:W0:Y:S02]  /*1ed0*/  LDC.64 R16, c[0x0][0x380] ;  /* 0x0000e000ff107b82 */ /* 0x000e240000000a00 */
[----:B0-----:R-:W-:-:S04]  /*1ee0*/  IMAD.WIDE R16, R14, 0x4, R16 ;  /* 0x000000040e107825 */ /* 0x001fc800078e0210 */
[----:B------:R-:W-:-:S06]  /*1ef0*/  IMAD.WIDE.U32 R26, R13, 0x4, R16 ;  /* 0x000000040d1a7825 */ /* 0x000fcc00078e0010 */
[----:B------:R0:W5:Y:S01]  /*1f00*/  LDG.E R26, desc[UR6][R26.64+-0x40] ;  /* 0xffffc0061a1a7981 */ /* 0x000162000c1e1900 */
[----:B------:R-:W-:-:S13]  /*1f10*/  ISETP.GT.AND P0, PT, R13, 0x1, PT ;  /* 0x000000010d00780c */ /* 0x000fda0003f04270 */
[----:B0-----:R-:W-:Y:S05]  /*1f20*/  @P0 BRA `(.L_x_19) ;  /* 0x0000003000540947 */ /* 0x001fea0003800000 */
        /* <DEDUP_REMOVED lines=16> */
[----:B------:R-:W0:Y:S01]  /*2030*/  LDCU.64 UR8, c[0x4][URZ] ;  /* 0x01000000ff0877ac */ /* 0x000e220008000a00 */
[----:B------:R-:W-:Y:S02]  /*2040*/  IMAD.MOV.U32 R30, RZ, RZ, RZ ;  /* 0x000000ffff1e7224 */ /* 0x000fe400078e00ff */
[----:B------:R-:W-:Y:S01]  /*2050*/  IMAD.MOV.U32 R28, RZ, RZ, RZ ;  /* 0x000000ffff1c7224 */ /* 0x000fe200078e00ff */
[----:B------:R-:W-:Y:S01]  /*2060*/  LOP3.LUT R27, R15, 0x80000000, RZ, 0xfc, !PT ;  /* 0x800000000f1b7812 */ /* 0x000fe200078efcff */
[----:B------:R-:W-:Y:S01]  /*2070*/  UMOV UR5, URZ ;  /* 0x000000ff00057c82 */ /* 0x000fe20008000000 */
[----:B------:R-:W-:-:S05]  /*2080*/  UMOV UR4, URZ ;  /* 0x000000ff00047c82 */ /* 0x000fca0008000000 */
.L_x_23:
[----:B0-----:R-:W-:Y:S02]  /*2090*/  IMAD.U32 R18, RZ, RZ, UR8 ;  /* 0x00000008ff127e24 */ /* 0x001fe4000f8e00ff */
[----:B------:R-:W-:-:S05]  /*20a0*/  IMAD.U32 R19, RZ, RZ, UR9 ;  /* 0x00000009ff137e24 */ /* 0x000fca000f8e00ff */
[----:B------:R-:W2:Y:S01]  /*20b0*/  LDG.E.CONSTANT R16, desc[UR6][R18.64] ;  /* 0x0000000612107981 */ /* 0x000ea2000c1e9900 */
[C---:B------:R-:W-:Y:S01]  /*20c0*/  ISETP.EQ.AND P3, PT, R28.reuse, RZ, PT ;  /* 0x000000ff1c00720c */ /* 0x040fe20003f62270 */
[----:B------:R-:W-:Y:S01]  /*20d0*/  UIADD3 UR4, UPT, UPT, UR4, 0x1, URZ ;  /* 0x0000000104047890 */ /* 0x000fe2000fffe0ff */
[C---:B------:R-:W-:Y:S01]  /*20e0*/  ISETP.EQ.AND P4, PT, R28.reuse, 0x4, PT ;  /* 0x000000041c00780c */ /* 0x040fe20003f82270 */
[----:B------:R-:W-:Y:S01]  /*20f0*/  UIADD3 UR8, UP1, UPT, UR8, 0x4, URZ ;  /* 0x0000000408087890 */ /* 0x000fe2000ff3e0ff */
[C---:B------:R-:W-:Y:S01]  /*2100*/  ISETP.EQ.AND P5, PT, R28.reuse, 0x8, PT ;  /* 0x000000081c00780c */ /* 0x040fe20003fa2270 */
[----:B------:R-:W-:Y:S01]  /*2110*/  UISETP.NE.AND UP0, UPT, UR4, 0x6, UPT ;  /* 0x000000060400788c */ /* 0x000fe2000bf05270 */
[C---:B------:R-:W-:Y:S01]  /*2120*/  ISETP.EQ.AND P6, PT, R28.reuse, 0xc, PT ;  /* 0x0000000c1c00780c */ /* 0x040fe20003fc2270 */
[----:B------:R-:W-:Y:S01]  /*2130*/  UIADD3.X UR9, UPT, UPT, URZ, UR9, URZ, UP1, !UPT ;  /* 0x00000009ff097290 */ /* 0x000fe20008ffe4ff */
        /* <DEDUP_REMOVED lines=17> */
[C---:B------:R-:W-:Y:S01]  /*2250*/  ISETP.EQ.AND P1, PT, R28.reuse, 0x34, PT ;  /* 0x000000341c00780c */ /* 0x040fe20003f22270 */
[--C-:B------:R-:W-:Y:S01]  /*2260*/  @P2 IMAD.MOV.U32 R20, RZ, RZ, R15.reuse ;  /* 0x000000ffff142224 */ /* 0x100fe200078e000f */
[C---:B------:R-:W-:Y:S01]  /*2270*/  ISETP.EQ.AND P2, PT, R28.reuse, 0x38, PT ;  /* 0x000000381c00780c */ /* 0x040fe20003f42270 */
[--C-:B------:R-:W-:Y:S01]  /*2280*/  @P3 IMAD.MOV.U32 R4, RZ, RZ, R15.reuse ;  /* 0x000000ffff043224 */ /* 0x100fe200078e000f */
[C---:B------:R-:W-:Y:S01]  /*2290*/  ISETP.EQ.AND P3, PT, R28.reuse, 0x3c, PT ;  /* 0x0000003c1c00780c */ /* 0x040fe20003f62270 */
[----:B------:R-:W-:Y:S01]  /*22a0*/  VIADD R28, R28, 0x4 ;  /* 0x000000041c1c7836 */ /* 0x000fe20000000000 */
[----:B------:R-:W-:Y:S01]  /*22b0*/  @P4 MOV R5, R15 ;  /* 0x0000000f00054202 */ /* 0x000fe20000000f00 */
[--C-:B------:R-:W-:Y:S02]  /*22c0*/  @P5 IMAD.MOV.U32 R6, RZ, RZ, R15.reuse ;  /* 0x000000ffff065224 */ /* 0x100fe400078e000f */
[--C-:B------:R-:W-:Y:S02]  /*22d0*/  @P6 IMAD.MOV.U32 R7, RZ, RZ, R15.reuse ;  /* 0x000000ffff076224 */ /* 0x100fe400078e000f */
[----:B------:R-:W-:-:S02]  /*22e0*/  @P0 IMAD.MOV.U32 R8, RZ, RZ, R15 ;  /* 0x000000ffff080224 */ /* 0x000fc400078e000f */
[--C-:B------:R-:W-:Y:S02]  /*22f0*/  @P1 IMAD.MOV.U32 R9, RZ, RZ, R15.reuse ;  /* 0x000000ffff091224 */ /* 0x100fe400078e000f */
[--C-:B------:R-:W-:Y:S02]  /*2300*/  @P2 IMAD.MOV.U32 R10, RZ, RZ, R15.reuse ;  /* 0x000000ffff0a2224 */ /* 0x100fe400078e000f */
[----:B------:R-:W-:Y:S01]  /*2310*/  @P3 IMAD.MOV.U32 R11, RZ, RZ, R15 ;  /* 0x000000ffff0b3224 */ /* 0x000fe200078e000f */
[----:B------:R-:W-:Y:S06]  /*2320*/  BRA.U UP0, `(.L_x_23) ;  /* 0xfffffffd00587547 */ /* 0x000fec000b83ffff */
        /* <DEDUP_REMOVED lines=18> */
[----:B------:R-:W-:Y:S01]  /*2450*/  @P2 MOV R15, R24 ;  /* 0x00000018000f2202 */ /* 0x000fe20000000f00 */
[----:B------:R-:W-:Y:S01]  /*2460*/  @P2 IMAD.MOV.U32 R18, RZ, RZ, R25 ;  /* 0x000000ffff122224 */ /* 0x000fe200078e0019 */
[C---:B------:R-:W-:Y:S01]  /*2470*/  ISETP.EQ.AND P2, PT, R17.reuse, RZ, PT ;  /* 0x000000ff1100720c */ /* 0x040fe20003f42270 */
[----:B------:R-:W-:Y:S01]  /*2480*/  @P5 IMAD.MOV.U32 R18, RZ, RZ, R24 ;  /* 0x000000ffff125224 */ /* 0x000fe200078e0018 */
[C---:B------:R-:W-:Y:S01]  /*2490*/  ISETP.EQ.AND P1, PT, R17.reuse, 0x4, PT ;  /* 0x000000041100780c */ /* 0x040fe20003f22270 */
        /* <DEDUP_REMOVED lines=25> */
[----:B------:R-:W-:Y:S01]  /*2630*/  @P0 IMAD.MOV.U32 R18, RZ, RZ, R4 ;  /* 0x000000ffff120224 */ /* 0x000fe200078e0004 */
[----:B------:R-:W-:Y:S02]  /*2640*/  @P0 MOV R15, R5 ;  /* 0x00000005000f0202 */ /* 0x000fe40000000f00 */
[----:B------:R-:W-:-:S13]  /*2650*/  ISETP.EQ.AND P0, PT, R17, 0x10, PT ;  /* 0x000000101100780c */ /* 0x000fda0003f02270 */
[----:B------:R-:W-:Y:S02]  /*2660*/  @P0 IMAD.MOV.U32 R18, RZ, RZ, R5 ;  /* 0x000000ffff120224 */ /* 0x000fe400078e0005 */
[----:B------:R-:W-:Y:S02]  /*2670*/  @P1 IMAD.MOV.U32 R18, RZ, RZ, R6 ;  /* 0x000000ffff121224 */ /* 0x000fe400078e0006 */
[----:B------:R-:W-:Y:S02]  /*2680*/  @P2 IMAD.MOV.U32 R18, RZ, RZ, R7 ;  /* 0x000000ffff122224 */ /* 0x000fe400078e0007 */
[----:B------:R-:W-:Y:S02]  /*2690*/  @P3 IMAD.MOV.U32 R18, RZ, RZ, R8 ;  /* 0x000000ffff123224 */ /* 0x000fe400078e0008 */
[----:B------:R-:W-:Y:S02]  /*26a0*/  @P4 IMAD.MOV.U32 R18, RZ, RZ, R9 ;  /* 0x000000ffff124224 */ /* 0x000fe400078e0009 */
[----:B------:R-:W-:-:S02]  /*26b0*/  @P5 IMAD.MOV.U32 R18, RZ, RZ, R10 ;  /* 0x000000ffff125224 */ /* 0x000fc400078e000a */
[----:B------:R-:W-:Y:S01]  /*26c0*/  @P6 IMAD.MOV.U32 R18, RZ, RZ, R11 ;  /* 0x000000ffff126224 */ /* 0x000fe200078e000b */
[----:B------:R-:W-:Y:S01]  /*26d0*/  LOP3.LUT P6, RZ, R16, 0x1f, RZ, 0xc0, !PT ;  /* 0x0000001f10ff7812 */ /* 0x000fe200078cc0ff */
[----:B------:R-:W-:Y:S02]  /*26e0*/  @P0 IMAD.MOV.U32 R15, RZ, RZ, R6 ;  /* 0x000000ffff0f0224 */ /* 0x000fe400078e0006 */
[----:B------:R-:W-:Y:S02]  /*26f0*/  @P1 IMAD.MOV.U32 R15, RZ, RZ, R7 ;  /* 0x000000ffff0f1224 */ /* 0x000fe400078e0007 */
[----:B------:R-:W-:Y:S02]  /*2700*/  @P2 IMAD.MOV.U32 R15, RZ, RZ, R8 ;  /* 0x000000ffff0f2224 */ /* 0x000fe400078e0008 */
[----:B------:R-:W-:Y:S02]  /*2710*/  @P3 IMAD.MOV.U32 R15, RZ, RZ, R9 ;  /* 0x000000ffff0f3224 */ /* 0x000fe400078e0009 */
[----:B------:R-:W-:-:S02]  /*2720*/  @P4 IMAD.MOV.U32 R15, RZ, RZ, R10 ;  /* 0x000000ffff0f4224 */ /* 0x000fc400078e000a */
        /* <DEDUP_REMOVED lines=10> */
[----:B------:R-:W-:Y:S02]  /*27d0*/  @P5 MOV R19, R12 ;  /* 0x0000000c00135202 */ /* 0x000fe40000000f00 */
[C---:B------:R-:W-:Y:S02]  /*27e0*/  ISETP.EQ.AND P5, PT, R17.reuse, 0x8, PT ;  /* 0x000000081100780c */ /* 0x040fe40003fa2270 */
[----:B------:R-:W-:Y:S01]  /*27f0*/  @P4 IMAD.MOV.U32 R19, RZ, RZ, R25 ;  /* 0x000000ffff134224 */ /* 0x000fe200078e0019 */
[C---:B------:R-:W-:Y:S01]  /*2800*/  ISETP.EQ.AND P4, PT, R17.reuse, 0x4, PT ;  /* 0x000000041100780c */ /* 0x040fe20003f82270 */
[----:B------:R-:W-:Y:S01]  /*2810*/  @P3 IMAD.MOV.U32 R19, RZ, RZ, R24 ;  /* 0x000000ffff133224 */ /* 0x000fe200078e0018 */
[C---:B------:R-:W-:Y:S01]  /*2820*/  ISETP.EQ.AND P3, PT, R17.reuse, RZ, PT ;  /* 0x000000ff1100720c */ /* 0x040fe20003f62270 */
[----:B------:R-:W-:Y:S01]  /*2830*/  @P6 IMAD.MOV.U32 R19, RZ, RZ, R23 ;  /* 0x000000ffff136224 */ /* 0x000fe200078e0017 */
[----:B------:R-:W-:Y:S02]  /*2840*/  ISETP.EQ.AND P6, PT, R17, 0xc, PT ;  /* 0x0000000c1100780c */ /* 0x000fe40003fc2270 */
[----:B------:R-:W-:-:S09]  /*2850*/  SHF.L.W.U32.HI R15, R18, R16, R15 ;  /* 0x00000010120f7219 */ /* 0x000fd20000010e0f */
        /* <DEDUP_REMOVED lines=15> */
[----:B------:R-:W-:Y:S02]  /*2950*/  @P6 MOV R19, R10 ;  /* 0x0000000a00136202 */ /* 0x000fe40000000f00 */
[----:B------:R-:W-:-:S05]  /*2960*/  @P0 IMAD.MOV.U32 R19, RZ, RZ, R11 ;  /* 0x000000ffff130224 */ /* 0x000fca00078e000b */
[----:B------:R-:W-:-:S07]  /*2970*/  SHF.L.W.U32.HI R18, R19, R16, R18 ;  /* 0x0000001013127219 */ /* 0x000fce0000010e12 */
.L_x_25:
[----:B------:R-:W-:Y:S05]  /*2980*/  BSYNC.RECONVERGENT B3 ;  /* 0x0000000000037941 */ /* 0x000fea0003800200 */
.L_x_24:
        /* <DEDUP_REMOVED lines=18> */
.L_x_22:
[----:B------:R-:W-:Y:S05]  /*2ab0*/  BSYNC.RECONVERGENT B2 ;  /* 0x0000000000027941 */ /* 0x000fea0003800200 */
.L_x_21:
[----:B-----5:R-:W-:Y:S01]  /*2ac0*/  FMUL R29, R26, 0.63661974668502807617 ;  /* 0x3f22f9831a1d7820 */ /* 0x020fe20000400000 */
[----:B------:R-:W-:Y:S02]  /*2ad0*/  IMAD.MOV.U32 R28, RZ, RZ, 0x37cbac00 ;  /* 0x37cbac00ff1c7424 */ /* 0x000fe400078e00ff */
[----:B------:R-:W-:Y:S01]  /*2ae0*/  FMUL R17, R16, R16 ;  /* 0x0000001010117220 */ /* 0x000fe20000400000 */
[----:B------:R-:W-:Y:S01]  /*2af0*/  LOP3.LUT R0, R15, 0x1, RZ, 0xc0, !PT ;  /* 0x000000010f007812 */ /* 0x000fe200078ec0ff */
[----:B------:R-:W-:Y:S01]  /*2b00*/  IMAD.MOV.U32 R27, RZ, RZ, 0x3c0885e4 ;  /* 0x3c0885e4ff1b7424 */ /* 0x000fe200078e00ff */
[----:B------:R-:W-:Y:S01]  /*2b10*/  BSSY.RECONVERGENT B2, `(.L_x_26) ;  /* 0x00000bf000027945 */ /* 0x000fe20003800200 */
[----:B------:R-:W0:Y:S01]  /*2b20*/  F2I.NTZ R29, R29 ;  /* 0x0000001d001d7305 */ /* 0x000e220000203100 */
[----:B------:R-:W-:Y:S01]  /*2b30*/  FFMA R18, R17, R28, -0.0013887860113754868507 ;  /* 0xbab607ed11127423 */ /* 0x000fe2000000001c */
[----:B------:R-:W-:Y:S01]  /*2b40*/  ISETP.NE.U32.AND P0, PT, R0, 0x1, PT ;  /* 0x000000010000780c */ /* 0x000fe20003f05070 */
[----:B------:R-:W-:-:S02]  /*2b50*/  VIADD R0, R15, 0x1 ;  /* 0x000000010f007836 */ /* 0x000fc40000000000 */
[----:B------:R-:W-:Y:S01]  /*2b60*/  IMAD.MOV.U32 R15, RZ, RZ, 0x3e2aaaa8 ;  /* 0x3e2aaaa8ff0f7424 */ /* 0x000fe200078e00ff */
[----:B------:R-:W-:Y:S02]  /*2b70*/  FSEL R18, R18, -0.00019574658654164522886, P0 ;  /* 0xb94d415312127808 */ /* 0x000fe40000000000 */
[----:B------:R-:W-:Y:S02]  /*2b80*/  FSEL R32, R27, 0.041666727513074874878, !P0 ;  /* 0x3d2aaabb1b207808 */ /* 0x000fe40004000000 */
[----:B------:R-:W-:Y:S02]  /*2b90*/  LOP3.LUT P1, RZ, R0, 0x2, RZ, 0xc0, !PT ;  /* 0x0000000200ff7812 */ /* 0x000fe4000782c0ff */
[----:B------:R-:W-:Y:S01]  /*2ba0*/  FSEL R0, R16, 1, !P0 ;  /* 0x3f80000010007808 */ /* 0x000fe20004000000 */
[----:B------:R-:W-:Y:S01]  /*2bb0*/  FFMA R18, R17, R18, R32 ;  /* 0x0000001211127223 */ /* 0x000fe20000000020 */
[----:B------:R-:W-:Y:S02]  /*2bc0*/  FSEL R32, -R15, -0.4999999701976776123, !P0 ;  /* 0xbeffffff0f207808 */ /* 0x000fe40004000100 */
[----:B------:R-:W-:-:S02]  /*2bd0*/  FSETP.GE.AND P0, PT, |R26|, 105615, PT ;  /* 0x47ce47801a00780b */ /* 0x000fc40003f06200 */
[----:B0-----:R-:W-:Y:S01]  /*2be0*/  I2FP.F32.S32 R19, R29 ;  /* 0x0000001d00137245 */ /* 0x001fe20000201400 */
[C---:B------:R-:W-:Y:S01]  /*2bf0*/  FFMA R18, R17.reuse, R18, R32 ;  /* 0x0000001211127223 */ /* 0x040fe20000000020 */
[----:B------:R-:W-:-:S03]  /*2c00*/  FFMA R17, R17, R0, RZ ;  /* 0x0000000011117223 */ /* 0x000fc600000000ff */
[----:B------:R-:W-:Y:S01]  /*2c10*/  FFMA R16, R19, -1.5707962512969970703, R26 ;  /* 0xbfc90fda13107823 */ /* 0x000fe2000000001a */
[----:B------:R-:W-:-:S03]  /*2c20*/  FFMA R0, R17, R18, R0 ;  /* 0x0000001211007223 */ /* 0x000fc60000000000 */
[----:B------:R-:W-:Y:S01]  /*2c30*/  FFMA R16, R19, -7.5497894158615963534e-08, R16 ;  /* 0xb3a2216813107823 */ /* 0x000fe20000000010 */
[----:B------:R-:W-:-:S03]  /*2c40*/  @P1 FADD R0, RZ, -R0 ;  /* 0x80000000ff001221 */ /* 0x000fc60000000000 */
        /* <DEDUP_REMOVED lines=11> */
.L_x_28:
[----:B------:R-:W0:Y:S02]  /*2d00*/  LDC.64 R16, c[0x4][RZ] ;  /* 0x01000000ff107b82 */ /* 0x000e240000000a00 */
[----:B0-----:R-:W-:-:S06]  /*2d10*/  IMAD.WIDE.U32 R16, R29, 0x4, R16 ;  /* 0x000000041d107825 */ /* 0x001fcc00078e0010 */
        /* <DEDUP_REMOVED lines=15> */
[----:B------:R-:W-:Y:S01]  /*2e10*/  @P2 MOV R12, R18 ;  /* 0x00000012000c2202 */ /* 0x000fe20000000f00 */
[--C-:B------:R-:W-:Y:S01]  /*2e20*/  @P4 IMAD.MOV.U32 R23, RZ, RZ, R18.reuse ;  /* 0x000000ffff174224 */ /* 0x100fe200078e0012 */
[C---:B------:R-:W-:Y:S01]  /*2e30*/  ISETP.EQ.AND P3, PT, R31.reuse, 0x1c, PT ;  /* 0x0000001c1f00780c */ /* 0x040fe20003f62270 */
[--C-:B------:R-:W-:Y:S01]  /*2e40*/  @P6 IMAD.MOV.U32 R22, RZ, RZ, R18.reuse ;  /* 0x000000ffff166224 */ /* 0x100fe200078e0012 */
[C---:B------:R-:W-:Y:S01]  /*2e50*/  ISETP.EQ.AND P2, PT, R31.reuse, 0x20, PT ;  /* 0x000000201f00780c */ /* 0x040fe20003f42270 */
[----:B------:R-:W-:Y:S01]  /*2e60*/  @P5 IMAD.MOV.U32 R21, RZ, RZ, R18 ;  /* 0x000000ffff155224 */ /* 0x000fe200078e0012 */
[----:B------:R-:W-:-:S02]  /*2e70*/  ISETP.EQ.AND P0, PT, R31, 0x28, PT ;  /* 0x000000281f00780c */ /* 0x000fc40003f02270 */
[C---:B------:R-:W-:Y:S02]  /*2e80*/  ISETP.EQ.AND P4, PT, R31.reuse, 0x2c, PT ;  /* 0x0000002c1f00780c */ /* 0x040fe40003f82270 */
[----:B------:R-:W-:Y:S01]  /*2e90*/  ISETP.EQ.AND P6, PT, R31, 0x30, PT ;  /* 0x000000301f00780c */ /* 0x000fe20003fc2270 */
[--C-:B------:R-:W-:Y:S01]  /*2ea0*/  @P1 IMAD.MOV.U32 R5, RZ, RZ, R18.reuse ;  /* 0x000000ffff051224 */ /* 0x100fe200078e0012 */
[----:B------:R-:W-:Y:S02]  /*2eb0*/  ISETP.NE.AND P1, PT, R29, 0x6, PT ;  /* 0x000000061d00780c */ /* 0x000fe40003f25270 */
[C---:B------:R-:W-:Y:S01]  /*2ec0*/  ISETP.EQ.AND P5, PT, R31.reuse, 0x34, PT ;  /* 0x000000341f00780c */ /* 0x040fe20003fa2270 */
[--C-:B------:R-:W-:Y:S01]  /*2ed0*/  @P3 IMAD.MOV.U32 R20, RZ, RZ, R18.reuse ;  /* 0x000000ffff143224 */ /* 0x100fe200078e0012 */
[C---:B------:R-:W-:Y:S01]  /*2ee0*/  ISETP.EQ.AND P3, PT, R31.reuse, 0x38, PT ;  /* 0x000000381f00780c */ /* 0x040fe20003f62270 */
[--C-:B------:R-:W-:Y:S01]  /*2ef0*/  @P2 IMAD.MOV.U32 R4, RZ, RZ, R18.reuse ;  /* 0x000000ffff042224 */ /* 0x100fe200078e0012 */
[----:B------:R-:W-:Y:S01]  /*2f00*/  ISETP.EQ.AND P2, PT, R31, 0x3c, PT ;  /* 0x0000003c1f00780c */ /* 0x000fe20003f42270 */
[----:B------:R-:W-:-:S02]  /*2f10*/  @P0 IMAD.MOV.U32 R6, RZ, RZ, R18 ;  /* 0x000000ffff060224 */ /* 0x000fc400078e0012 */
[--C-:B------:R-:W-:Y:S02]  /*2f20*/  @P4 IMAD.MOV.U32 R7, RZ, RZ, R18.reuse ;  /* 0x000000ffff074224 */ /* 0x100fe400078e0012 */
[----:B------:R-:W-:-:S04]  /*2f30*/  @P6 IMAD.MOV.U32 R8, RZ, RZ, R18 ;  /* 0x000000ffff086224 */ /* 0x000fc800078e0012 */
[--C-:B------:R-:W-:Y:S02]  /*2f40*/  @P5 IMAD.MOV.U32 R9, RZ, RZ, R18.reuse ;  /* 0x000000ffff095224 */ /* 0x100fe400078e0012 */
[----:B------:R-:W-:Y:S02]  /*2f50*/  @P3 MOV R10, R18 ;  /* 0x00000012000a3202 */ /* 0x000fe40000000f00 */
        /* <DEDUP_REMOVED lines=24> */
[----:B------:R-:W-:Y:S01]  /*30e0*/  ISETP.EQ.AND P2, PT, R17, RZ, PT ;  /* 0x000000ff1100720c */ /* 0x000fe20003f42270 */
[----:B------:R-:W-:Y:S01]  /*30f0*/  @P5 IMAD.MOV.U32 R18, RZ, RZ, R24 ;  /* 0x000000ffff125224 */ /* 0x000fe200078e0018 */
[----:B------:R-:W-:Y:S01]  /*3100*/  P2R R19, PR, RZ, 0x8 ;  /* 0x00000008ff137803 */ /* 0x000fe20000000000 */
[--C-:B------:R-:W-:Y:S01]  /*3110*/  @P5 IMAD.MOV.U32 R29, RZ, RZ, R23.reuse ;  /* 0x000000ffff1d5224 */ /* 0x100fe200078e0017 */
[----:B------:R-:W-:Y:S01]  /*3120*/  P2R R19, PR, RZ, 0x4 ;  /* 0x00000004ff137803 */ /* 0x000fe20000000000 */
[----:B------:R-:W-:Y:S01]  /*3130*/  @P4 IMAD.MOV.U32 R18, RZ, RZ, R23 ;  /* 0x000000ffff124224 */ /* 0x000fe200078e0017 */
[----:B------:R-:W-:Y:S01]  /*3140*/  P2R R19, PR, RZ, 0x2 ;  /* 0x00000002ff137803 */ /* 0x000fe20000000000 */
[--C-:B------:R-:W-:Y:S01]  /*3150*/  @P4 IMAD.MOV.U32 R29, RZ, RZ, R22.reuse ;  /* 0x000000ffff1d4224 */ /* 0x100fe200078e0016 */
[----:B------:R-:W-:Y:S01]  /*3160*/  @P3 MOV R29, R21 ;  /* 0x00000015001d3202 */ /* 0x000fe20000000f00 */
        /* <DEDUP_REMOVED lines=29> */
[----:B------:R-:W-:Y:S01]  /*3340*/  @P1 IMAD.MOV.U32 R29, RZ, RZ, R7 ;  /* 0x000000ffff1d1224 */ /* 0x000fe200078e0007 */
[----:B------:R-:W-:Y:S01]  /*3350*/  @P2 MOV R29, R8 ;  /* 0x00000008001d2202 */ /* 0x000fe20000000f00 */
[----:B------:R-:W-:Y:S02]  /*3360*/  @P3 IMAD.MOV.U32 R29, RZ, RZ, R9 ;  /* 0x000000ffff1d3224 */ /* 0x000fe400078e0009 */
[----:B------:R-:W-:Y:S02]  /*3370*/  @P4 IMAD.MOV.U32 R29, RZ, RZ, R10 ;  /* 0x000000ffff1d4224 */ /* 0x000fe400078e000a */
[----:B------:R-:W-:-:S04]  /*3380*/  @P5 IMAD.MOV.U32 R29, RZ, RZ, R11 ;  /* 0x000000ffff1d5224 */ /* 0x000fc800078e000b */
        /* <DEDUP_REMOVED lines=21> */
[----:B------:R-:W-:Y:S02]  /*34e0*/  ISETP.NE.AND P4, PT, R32, RZ, PT ;  /* 0x000000ff2000720c */ /* 0x000fe40003f85270 */
[----:B------:R-:W-:Y:S01]  /*34f0*/  @P5 MOV R19, R30 ;  /* 0x0000001e00135202 */ /* 0x000fe20000000f00 */
        /* <DEDUP_REMOVED lines=8> */
[----:B------:R-:W-:-:S04]  /*3580*/  @P4 IMAD.MOV.U32 R19, RZ, RZ, R8 ;  /* 0x000000ffff134224 */ /* 0x000fc800078e0008 */
[----:B------:R-:W-:Y:S02]  /*3590*/  @P5 IMAD.MOV.U32 R19, RZ, RZ, R9 ;  /* 0x000000ffff135224 */ /* 0x000fe400078e0009 */
[----:B------:R-:W-:Y:S02]  /*35a0*/  @P6 IMAD.MOV.U32 R19, RZ, RZ, R10 ;  /* 0x000000ffff136224 */ /* 0x000fe400078e000a */
[----:B------:R-:W-:-:S05]  /*35b0*/  @P0 IMAD.MOV.U32 R19, RZ, RZ, R11 ;  /* 0x000000ffff130224 */ /* 0x000fca00078e000b */
[----:B------:R-:W-:-:S07]  /*35c0*/  SHF.L.W.U32.HI R18, R19, R16, R18 ;  /* 0x0000001013127219 */ /* 0x000fce0000010e12 */
.L_x_30:
[----:B------:R-:W-:Y:S05]  /*35d0*/  BSYNC.RECONVERGENT B3 ;  /* 0x0000000000037941 */ /* 0x000fea0003800200 */
.L_x_29:
        /* <DEDUP_REMOVED lines=18> */
.L_x_27:
[----:B------:R-:W-:Y:S05]  /*3700*/  BSYNC.RECONVERGENT B2 ;  /* 0x0000000000027941 */ /* 0x000fea0003800200 */
.L_x_26:
[----:B------:R-:W-:Y:S01]  /*3710*/  FMUL R17, R16, R16 ;  /* 0x0000001010117220 */ /* 0x000fe20000400000 */
[C---:B------:R-:W-:Y:S01]  /*3720*/  LOP3.LUT R18, R29.reuse, 0x1, RZ, 0xc0, !PT ;  /* 0x000000011d127812 */ /* 0x040fe200078ec0ff */
[----:B------:R-:W-:Y:S02]  /*3730*/  VIADD R29, R29, 0x1 ;  /* 0x000000011d1d7836 */ /* 0x000fe40000000000 */
[----:B------:R-:W-:Y:S01]  /*3740*/  FFMA R28, R17, R28, -0.0013887860113754868507 ;  /* 0xbab607ed111c7423 */ /* 0x000fe2000000001c */
[----:B------:R-:W-:Y:S02]  /*3750*/  ISETP.NE.U32.AND P0, PT, R18, 0x1, PT ;  /* 0x000000011200780c */ /* 0x000fe40003f05070 */
[----:B------:R-:W-:Y:S02]  /*3760*/  LOP3.LUT P1, RZ, R29, 0x2, RZ, 0xc0, !PT ;  /* 0x000000021dff7812 */ /* 0x000fe4000782c0ff */
[----:B------:R-:W-:Y:S02]  /*3770*/  FSEL R18, R27, 0.041666727513074874878, !P0 ;  /* 0x3d2aaabb1b127808 */ /* 0x000fe40004000000 */
[----:B------:R-:W-:-:S02]  /*3780*/  FSEL R28, R28, -0.00019574658654164522886, P0 ;  /* 0xb94d41531c1c7808 */ /* 0x000fc40000000000 */
[----:B------:R-:W-:Y:S02]  /*3790*/  FSEL R16, R16, 1, !P0 ;  /* 0x3f80000010107808 */ /* 0x000fe40004000000 */
[----:B------:R-:W-:Y:S01]  /*37a0*/  FSEL R19, -R15, -0.4999999701976776123, !P0 ;  /* 0xbeffffff0f137808 */ /* 0x000fe20004000100 */
[C---:B------:R-:W-:Y:S02]  /*37b0*/  FFMA R18, R17.reuse, R28, R18 ;  /* 0x0000001c11127223 */ /* 0x040fe40000000012 */
[C---:B------:R-:W-:Y:S02]  /*37c0*/  FFMA R15, R17.reuse, R16, RZ ;  /* 0x00000010110f7223 */ /* 0x040fe400000000ff */
[----:B------:R-:W-:-:S04]  /*37d0*/  FFMA R18, R17, R18, R19 ;  /* 0x0000001211127223 */ /* 0x000fc80000000013 */
[----:B------:R-:W-:-:S04]  /*37e0*/  FFMA R15, R15, R18, R16 ;  /* 0x000000120f0f7223 */ /* 0x000fc80000000010 */
[----:B------:R-:W-:-:S04]  /*37f0*/  @P1 FADD R15, RZ, -R15 ;  /* 0x8000000fff0f1221 */ /* 0x000fc80000000000 */
[----:B------:R-:W-:Y:S01]  /*3800*/  FMUL R15, R0, R15 ;  /* 0x0000000f000f7220 */ /* 0x000fe20000400000 */
[----:B------:R-:W-:Y:S06]  /*3810*/  BRA `(.L_x_12) ;  /* 0x0000001c00407947 */ /* 0x000fec0003800000 */
.L_x_20:
        /* <DEDUP_REMOVED lines=18> */
.L_x_33:
        /* <DEDUP_REMOVED lines=26> */
[----:B------:R-:W-:Y:S02]  /*3ae0*/  ISETP.EQ.AND P5, PT, R27, 0x34, PT ;  /* 0x000000341b00780c */ /* 0x000fe40003fa2270 */
        /* <DEDUP_REMOVED lines=114> */
.L_x_35:
[----:B------:R-:W-:Y:S05]  /*4210*/  BSYNC.RECONVERGENT B3 ;  /* 0x0000000000037941 */ /* 0x000fea0003800200 */
.L_x_34:
        /* <DEDUP_REMOVED lines=18> */
.L_x_32:
[----:B------:R-:W-:Y:S05]  /*4340*/  BSYNC.RECONVERGENT B2 ;  /* 0x0000000000027941 */ /* 0x000fea0003800200 */
.L_x_31:
[----:B-----5:R-:W-:Y:S01]  /*4350*/  FMUL R31, R26, 0.63661974668502807617 ;  /* 0x3f22f9831a1f7820 */ /* 0x020fe20000400000 */
[----:B------:R-:W-:Y:S02]  /*4360*/  IMAD.MOV.U32 R27, RZ, RZ, 0x37cbac00 ;  /* 0x37cbac00ff1b7424 */ /* 0x000fe400078e00ff */
[----:B------:R-:W-:Y:S01]  /*4370*/  FMUL R16, R17, R17 ;  /* 0x0000001111107220 */ /* 0x000fe20000400000 */
[C---:B------:R-:W-:Y:S01]  /*4380*/  LOP3.LUT R15, R29.reuse, 0x1, RZ, 0xc0, !PT ;  /* 0x000000011d0f7812 */ /* 0x040fe200078ec0ff */
[----:B------:R-:W-:Y:S01]  /*4390*/  IMAD.MOV.U32 R28, RZ, RZ, 0x3c0885e4 ;  /* 0x3c0885e4ff1c7424 */ /* 0x000fe200078e00ff */
[----:B------:R-:W-:Y:S01]  /*43a0*/  LOP3.LUT P1, RZ, R29, 0x2, RZ, 0xc0, !PT ;  /* 0x000000021dff7812 */ /* 0x000fe2000782c0ff */
[----:B------:R-:W0:Y:S01]  /*43b0*/  F2I.NTZ R31, R31 ;  /* 0x0000001f001f7305 */ /* 0x000e220000203100 */
[----:B------:R-:W-:Y:S01]  /*43c0*/  FFMA R0, R16, R27, -0.0013887860113754868507 ;  /* 0xbab607ed10007423 */ /* 0x000fe2000000001b */
[----:B------:R-:W-:Y:S01]  /*43d0*/  ISETP.NE.U32.AND P0, PT, R15, 0x1, PT ;  /* 0x000000010f00780c */ /* 0x000fe20003f05070 */
[----:B------:R-:W-:Y:S01]  /*43e0*/  IMAD.MOV.U32 R15, RZ, RZ, 0x3e2aaaa8 ;  /* 0x3e2aaaa8ff0f7424 */ /* 0x000fe200078e00ff */
[----:B------:R-:W-:Y:S02]  /*43f0*/  BSSY.RECONVERGENT B2, `(.L_x_36) ;  /* 0x00000b8000027945 */ /* 0x000fe40003800200 */
[----:B------:R-:W-:-:S02]  /*4400*/  FSEL R19, R0, -0.00019574658654164522886, !P0 ;  /* 0xb94d415300137808 */ /* 0x000fc40004000000 */
[----:B------:R-:W-:Y:S02]  /*4410*/  FSEL R33, R28, 0.041666727513074874878, P0 ;  /* 0x3d2aaabb1c217808 */ /* 0x000fe40000000000 */
[----:B------:R-:W-:Y:S02]  /*4420*/  FSEL R29, -R15, -0.4999999701976776123, P0 ;  /* 0xbeffffff0f1d7808 */ /* 0x000fe40000000100 */
[----:B------:R-:W-:Y:S01]  /*4430*/  FSEL R0, R17, 1, P0 ;  /* 0x3f80000011007808 */ /* 0x000fe20000000000 */
[----:B------:R-:W-:Y:S01]  /*4440*/  FFMA R19, R16, R19, R33 ;  /* 0x0000001310137223 */ /* 0x000fe20000000021 */
[----:B------:R-:W-:Y:S02]  /*4450*/  FSETP.GE.AND P0, PT, |R26|, 105615, PT ;  /* 0x47ce47801a00780b */ /* 0x000fe40003f06200 */
        /* <DEDUP_REMOVED lines=14> */
[----:B------:R-:W-:Y:S01]  /*4540*/  CS2R R30, SRZ ;  /* 0x00000000001e7805 */ /* 0x000fe2000001ff00 */
[----:B------:R-:W-:-:S03]  /*4550*/  UMOV UR4, URZ ;  /* 0x000000ff00047c82 */ /* 0x000fc60008000000 */
[----:B------:R-:W-:-:S07]  /*4560*/  LOP3.LUT R33, R0, 0x80000000, RZ, 0xfc, !PT ;  /* 0x8000000000217812 */ /* 0x000fce00078efcff */
.L_x_38:
        /* <DEDUP_REMOVED lines=42> */
[----:B------:R-:W-:-:S04]  /*4810*/  LOP3.LUT R0, R16, 0xe0, RZ, 0xc0, !PT ;  /* 0x000000e010007812 */ /* 0x000fc800078ec0ff */
[----:B------:R-:W-:-:S04]  /*4820*/  IADD3 R0, PT, PT, R0, -0x80, RZ ;  /* 0xffffff8000007810 */ /* 0x000fc80007ffe0ff */
        /* <DEDUP_REMOVED lines=29> */
[----:B------:R-:W-:Y:S01]  /*4a00*/  @P3 IMAD.MOV.U32 R0, RZ, RZ, R21 ;  /* 0x000000ffff003224 */ /* 0x000fe200078e0015 */
[C---:B------:R-:W-:Y:S01]  /*4a10*/  ISETP.EQ.AND P3, PT, R17.reuse, 0x1c, PT ;  /* 0x0000001c1100780c */ /* 0x040fe20003f62270 */
[--C-:B------:R-:W-:Y:S01]  /*4a20*/  @P2 IMAD.MOV.U32 R0, RZ, RZ, R30.reuse ;  /* 0x000000ffff002224 */ /* 0x100fe200078e001e */
        /* <DEDUP_REMOVED lines=36> */
[----:B------:R-:W-:-:S05]  /*4c70*/  ISETP.EQ.AND P6, PT, R17, -0x4, PT ;  /* 0xfffffffc1100780c */ /* 0x000fca0003fc2270 */
[----:B------:R-:W-:Y:S01]  /*4c80*/  @P5 IMAD.MOV.U32 R19, RZ, RZ, R12 ;  /* 0x000000ffff135224 */ /* 0x000fe200078e000c */
[----:B------:R-:W-:-:S03]  /*4c90*/  ISETP.EQ.AND P5, PT, R17, 0x8, PT ;  /* 0x000000081100780c */ /* 0x000fc60003fa2270 */
[----:B------:R-:W-:Y:S01]  /*4ca0*/  @P4 IMAD.MOV.U32 R19, RZ, RZ, R25 ;  /* 0x000000ffff134224 */ /* 0x000fe200078e0019 */
[C---:B------:R-:W-:Y:S01]  /*4cb0*/  ISETP.EQ.AND P4, PT, R17.reuse, 0x4, PT ;  /* 0x000000041100780c */ /* 0x040fe20003f82270 */
[----:B------:R-:W-:Y:S01]  /*4cc0*/  @P3 IMAD.MOV.U32 R19, RZ, RZ, R24 ;  /* 0x000000ffff133224 */ /* 0x000fe200078e0018 */
[C---:B------:R-:W-:Y:S01]  /*4cd0*/  ISETP.EQ.AND P3, PT, R17.reuse, RZ, PT ;  /* 0x000000ff1100720c */ /* 0x040fe20003f62270 */
[----:B------:R-:W-:Y:S01]  /*4ce0*/  @P6 IMAD.MOV.U32 R19, RZ, RZ, R23 ;  /* 0x000000ffff136224 */ /* 0x000fe200078e0017 */
[----:B------:R-:W-:-:S11]  /*4cf0*/  ISETP.EQ.AND P6, PT, R17, 0xc, PT ;  /* 0x0000000c1100780c */ /* 0x000fd60003fc2270 */
[----:B------:R-:W-:Y:S01]  /*4d00*/  @P3 IMAD.MOV.U32 R19, RZ, RZ, R22 ;  /* 0x000000ffff133224 */ /* 0x000fe200078e0016 */
[----:B------:R-:W-:Y:S02]  /*4d10*/  ISETP.NE.AND P3, PT, R31, RZ, PT ;  /* 0x000000ff1f00720c */ /* 0x000fe40003f65270 */
[----:B------:R-:W-:Y:S01]  /*4d20*/  @P4 MOV R19, R21 ;  /* 0x0000001500134202 */ /* 0x000fe20000000f00 */
        /* <DEDUP_REMOVED lines=8> */
[----:B------:R-:W-:Y:S01]  /*4db0*/  @P2 IMAD.MOV.U32 R19, RZ, RZ, R6 ;  /* 0x000000ffff132224 */ /* 0x000fe200078e0006 */
[----:B------:R-:W-:Y:S01]  /*4dc0*/  LOP3.LUT R17, R16, 0x1f, RZ, 0xc0, !PT ;  /* 0x0000001f10117812 */ /* 0x000fe200078ec0ff */
[----:B------:R-:W-:-:S03]  /*4dd0*/  @P3 IMAD.MOV.U32 R19, RZ, RZ, R7 ;  /* 0x000000ffff133224 */ /* 0x000fc600078e0007 */
[----:B------:R-:W-:Y:S01]  /*4de0*/  SHF.L.W.U32.HI R0, R18, R17, R0 ;  /* 0x0000001112007219 */ /* 0x000fe20000010e00 */
[----:B------:R-:W-:Y:S02]  /*4df0*/  @P4 IMAD.MOV.U32 R19, RZ, RZ, R8 ;  /* 0x000000ffff134224 */ /* 0x000fe400078e0008 */
[----:B------:R-:W-:Y:S02]  /*4e00*/  @P5 IMAD.MOV.U32 R19, RZ, RZ, R9 ;  /* 0x000000ffff135224 */ /* 0x000fe400078e0009 */
[----:B------:R-:W-:Y:S02]  /*4e10*/  @P6 IMAD.MOV.U32 R19, RZ, RZ, R10 ;  /* 0x000000ffff136224 */ /* 0x000fe400078e000a */
[----:B------:R-:W-:-:S05]  /*4e20*/  @P0 IMAD.MOV.U32 R19, RZ, RZ, R11 ;  /* 0x000000ffff130224 */ /* 0x000fca00078e000b */
[----:B------:R-:W-:-:S07]  /*4e30*/  SHF.L.W.U32.HI R18, R19, R17, R18 ;  /* 0x0000001113127219 */ /* 0x000fce0000010e12 */
.L_x_40:
[----:B------:R-:W-:Y:S05]  /*4e40*/  BSYNC.RECONVERGENT B3 ;  /* 0x0000000000037941 */ /* 0x000fea0003800200 */
.L_x_39:
[C-C-:B------:R-:W-:Y:S01]  /*4e50*/  SHF.L.W.U32.HI R31, R18.reuse, 0x2, R0.reuse ;  /* 0x00000002121f7819 */ /* 0x140fe20000010e00 */
[----:B------:R-:W-:Y:S01]  /*4e60*/  IMAD.SHL.U32 R16, R18, 0x4, RZ ;  /* 0x0000000412107824 */ /* 0x000fe200078e00ff */
[----:B------:R-:W-:Y:S01]  /*4e70*/  UMOV UR4, 0x54442d19 ;  /* 0x54442d1900047882 */ /* 0x000fe20000000000 */
[----:B------:R-:W-:Y:S01]  /*4e80*/  UMOV UR5, 0x3bf921fb ;  /* 0x3bf921fb00057882 */ /* 0x000fe20000000000 */
[----:B------:R-:W-:Y:S02]  /*4e90*/  SHF.R.S32.HI R17, RZ, 0x1f, R31 ;  /* 0x0000001fff117819 */ /* 0x000fe4000001141f */
[----:B------:R-:W-:Y:S02]  /*4ea0*/  SHF.R.U32.HI R0, RZ, 0x1e, R0 ;  /* 0x0000001eff007819 */ /* 0x000fe40000011600 */
[C---:B------:R-:W-:Y:S02]  /*4eb0*/  LOP3.LUT R16, R17.reuse, R16, RZ, 0x3c, !PT ;  /* 0x0000001011107212 */ /* 0x040fe400078e3cff */
[----:B------:R-:W-:-:S02]  /*4ec0*/  LOP3.LUT R17, R17, R31, RZ, 0x3c, !PT ;  /* 0x0000001f11117212 */ /* 0x000fc400078e3cff */
[----:B------:R-:W-:Y:S02]  /*4ed0*/  ISETP.GE.AND P1, PT, R26, RZ, PT ;  /* 0x000000ff1a00720c */ /* 0x000fe40003f26270 */
[C---:B------:R-:W-:Y:S02]  /*4ee0*/  LOP3.LUT R26, R31.reuse, R26, RZ, 0x3c, !PT ;  /* 0x0000001a1f1a7212 */ /* 0x040fe400078e3cff */
[----:B------:R-:W0:Y:S01]  /*4ef0*/  I2F.F64.S64 R16, R16 ;  /* 0x0000001000107312 */ /* 0x000e220000301c00 */
[----:B------:R-:W-:Y:S02]  /*4f00*/  LEA.HI R31, R31, R0, RZ, 0x1 ;  /* 0x000000001f1f7211 */ /* 0x000fe400078f08ff */
[----:B------:R-:W-:-:S03]  /*4f10*/  ISETP.GE.AND P0, PT, R26, RZ, PT ;  /* 0x000000ff1a00720c */ /* 0x000fc60003f06270 */
[----:B------:R-:W-:-:S05]  /*4f20*/  IMAD.MOV R0, RZ, RZ, -R31 ;  /* 0x000000ffff007224 */ /* 0x000fca00078e0a1f */
[----:B------:R-:W-:Y:S01]  /*4f30*/  @!P1 MOV R31, R0 ;  /* 0x00000000001f9202 */ /* 0x000fe20000000f00 */
[----:B0-----:R-:W-:-:S10]  /*4f40*/  DMUL R18, R16, UR4 ;  /* 0x0000000410127c28 */ /* 0x001fd40008000000 */
[----:B------:R-:W0:Y:S02]  /*4f50*/  F2F.F32.F64 R18, R18 ;  /* 0x0000001200127310 */ /* 0x000e240000301000 */
[----:B0-----:R-:W-:-:S07]  /*4f60*/  FSEL R0, -R18, R18, !P0 ;  /* 0x0000001212007208 */ /* 0x001fce0004000100 */
.L_x_37:
[----:B------:R-:W-:Y:S05]  /*4f70*/  BSYNC.RECONVERGENT B2 ;  /* 0x0000000000027941 */ /* 0x000fea0003800200 */
.L_x_36:
[----:B------:R-:W-:Y:S01]  /*4f80*/  FMUL R16, R0, R0 ;  /* 0x0000000000107220 */ /* 0x000fe20000400000 */
[C---:B------:R-:W-:Y:S02]  /*4f90*/  LOP3.LUT R17, R31.reuse, 0x1, RZ, 0xc0, !PT ;  /* 0x000000011f117812 */ /* 0x040fe400078ec0ff */
[----:B------:R-:W-:Y:S01]  /*4fa0*/  LOP3.LUT P1, RZ, R31, 0x2, RZ, 0xc0, !PT ;  /* 0x000000021fff7812 */ /* 0x000fe2000782c0ff */
[----:B------:R-:W-:Y:S01]  /*4fb0*/  FFMA R27, R16, R27, -0.0013887860113754868507 ;  /* 0xbab607ed101b7423 */ /* 0x000fe2000000001b */
[----:B------:R-:W-:-:S04]  /*4fc0*/  ISETP.NE.U32.AND P0, PT, R17, 0x1, PT ;  /* 0x000000011100780c */ /* 0x000fc80003f05070 */
[----:B------:R-:W-:Y:S02]  /*4fd0*/  FSEL R17, R28, 0.041666727513074874878, P0 ;  /* 0x3d2aaabb1c117808 */ /* 0x000fe40000000000 */
[----:B------:R-:W-:Y:S02]  /*4fe0*/  FSEL R27, R27, -0.00019574658654164522886, !P0 ;  /* 0xb94d41531b1b7808 */ /* 0x000fe40004000000 */
[----:B------:R-:W-:Y:S02]  /*4ff0*/  FSEL R0, R0, 1, P0 ;  /* 0x3f80000000007808 */ /* 0x000fe40000000000 */
[----:B------:R-:W-:Y:S01]  /*5000*/  FSEL R18, -R15, -0.4999999701976776123, P0 ;  /* 0xbeffffff0f127808 */ /* 0x000fe20000000100 */
[C---:B------:R-:W-:Y:S02]  /*5010*/  FFMA R17, R16.reuse, R27, R17 ;  /* 0x0000001b10117223 */ /* 0x040fe40000000011 */
[C---:B------:R-:W-:Y:S02]  /*5020*/  FFMA R15, R16.reuse, R0, RZ ;  /* 0x00000000100f7223 */ /* 0x040fe400000000ff */
[----:B------:R-:W-:-:S04]  /*5030*/  FFMA R17, R16, R17, R18 ;  /* 0x0000001110117223 */ /* 0x000fc80000000012 */
[----:B------:R-:W-:-:S04]  /*5040*/  FFMA R0, R15, R17, R0 ;  /* 0x000000110f007223 */ /* 0x000fc80000000000 */
[----:B------:R-:W-:-:S04]  /*5050*/  @P1 FADD R0, RZ, -R0 ;  /* 0x80000000ff001221 */ /* 0x000fc80000000000 */
[----:B------:R-:W-:Y:S01]  /*5060*/  FMUL R15, R29, R0 ;  /* 0x000000001d0f7220 */ /* 0x000fe20000400000 */
[----:B------:R-:W-:Y:S06]  /*5070*/  BRA `(.L_x_12) ;  /* 0x0000000400287947 */ /* 0x000fec0003800000 */
.L_x_19:
[----:B------:R-:W-:-:S13]  /*5080*/  ISETP.NE.AND P0, PT, R13, 0x2, PT ;  /* 0x000000020d00780c */ /* 0x000fda0003f05270 */
[----:B------:R-:W-:Y:S05]  /*5090*/  @!P0 BRA `(.L_x_41) ;  /* 0x0000000000508947 */ /* 0x000fea0003800000 */
[----:B------:R-:W-:Y:S02]  /*50a0*/  IMAD.MOV.U32 R17, RZ, RZ, 0x3bbb989d ;  /* 0x3bbb989dff117424 */ /* 0x000fe400078e00ff */
[----:B------:R-:W-:Y:S02]  /*50b0*/  IMAD.MOV.U32 R18, RZ, RZ, 0x437c0000 ;  /* 0x437c0000ff127424 */ /* 0x000fe400078e00ff */
[-C--:B-----5:R-:W-:Y:S01]  /*50c0*/  FFMA.SAT R15, R26, R17.reuse, 0.5 ;  /* 0x3f0000001a0f7423 */ /* 0x0a0fe20000002011 */
[----:B------:R-:W-:-:S03]  /*50d0*/  FFMA.SAT R16, R0, R17, 0.5 ;  /* 0x3f00000000107423 */ /* 0x000fc60000002011 */
[-C--:B------:R-:W-:Y:S01]  /*50e0*/  FFMA.RM R15, R15, R18.reuse, 12582913 ;  /* 0x4b4000010f0f7423 */ /* 0x080fe20000004012 */
[----:B------:R-:W-:-:S03]  /*50f0*/  FFMA.RM R18, R16, R18, 12582913 ;  /* 0x4b40000110127423 */ /* 0x000fc60000004012 */
[C---:B------:R-:W-:Y:S01]  /*5100*/  FADD R17, R15.reuse, -12583039 ;  /* 0xcb40007f0f117421 */ /* 0x040fe20000000000 */
[----:B------:R-:W-:Y:S01]  /*5110*/  FADD R19, R18, -12583039 ;  /* 0xcb40007f12137421 */ /* 0x000fe20000000000 */
[----:B------:R-:W-:Y:S02]  /*5120*/  IMAD.SHL.U32 R15, R15, 0x800000, RZ ;  /* 0x008000000f0f7824 */ /* 0x000fe400078e00ff */
[----:B------:R-:W-:Y:S01]  /*5130*/  FFMA R17, R26, 1.4426950216293334961, -R17 ;  /* 0x3fb8aa3b1a117823 */ /* 0x000fe20000000811 */
[----:B------:R-:W-:Y:S01]  /*5140*/  FFMA R19, R0, 1.4426950216293334961, -R19 ;  /* 0x3fb8aa3b00137823 */ /* 0x000fe20000000813 */
[----:B------:R-:W-:Y:S02]  /*5150*/  IMAD.SHL.U32 R18, R18, 0x800000, RZ ;  /* 0x0080000012127824 */ /* 0x000fe400078e00ff */
[----:B------:R-:W-:Y:S01]  /*5160*/  FFMA R17, R26, 1.925963033500011079e-08, R17 ;  /* 0x32a570601a117823 */ /* 0x000fe20000000011 */
[----:B------:R-:W-:-:S03]  /*5170*/  FFMA R19, R0, 1.925963033500011079e-08, R19 ;  /* 0x32a5706000137823 */ /* 0x000fc60000000013 */
[----:B------:R-:W0:Y:S08]  /*5180*/  MUFU.EX2 R16, R17 ;  /* 0x0000001100107308 */ /* 0x000e300000000800 */
[----:B------:R-:W1:Y:S01]  /*5190*/  MUFU.EX2 R19, R19 ;  /* 0x0000001300137308 */ /* 0x000e620000000800 */
[----:B0-----:R-:W-:Y:S01]  /*51a0*/  FMUL R15, R15, R16 ;  /* 0x000000100f0f7220 */ /* 0x001fe20000400000 */
[----:B-1----:R-:W-:-:S04]  /*51b0*/  FMUL R18, R18, R19 ;  /* 0x0000001312127220 */ /* 0x002fc80000400000 */
[----:B------:R-:W-:Y:S01]  /*51c0*/  FMUL R15, R18, R15 ;  /* 0x0000000f120f7220 */ /* 0x000fe20000400000 */
[----:B------:R-:W-:Y:S06]  /*51d0*/  BRA `(.L_x_12) ;  /* 0x0000000000d07947 */ /* 0x000fec0003800000 */
.L_x_41:
[----:B-----5:R-:W-:Y:S01]  /*51e0*/  FSETP.GEU.AND P0, PT, R26, 1.175494350822287508e-38, PT ;  /* 0x008000001a00780b */ /* 0x020fe20003f0e000 */
[C---:B------:R-:W-:Y:S01]  /*51f0*/  FMUL R15, R0.reuse, 8388608 ;  /* 0x4b000000000f7820 */ /* 0x040fe20000400000 */
[----:B------:R-:W-:Y:S01]  /*5200*/  FSETP.GEU.AND P1, PT, R0, 1.175494350822287508e-38, PT ;  /* 0x008000000000780b */ /* 0x000fe20003f2e000 */
[----:B------:R-:W-:-:S03]  /*5210*/  IMAD.MOV.U32 R27, RZ, RZ, 0x3e055027 ;  /* 0x3e055027ff1b7424 */ /* 0x000fc600078e00ff */
[----:B------:R-:W-:-:S04]  /*5220*/  FSEL R0, R15, R0, !P1 ;  /* 0x000000000f007208 */ /* 0x000fc80004800000 */
[C---:B------:R-:W-:Y:S01]  /*5230*/  FSETP.NEU.AND P2, PT, R0.reuse, RZ, PT ;  /* 0x000000ff0000720b */ /* 0x040fe20003f4d000 */
[----:B------:R-:W-:Y:S02]  /*5240*/  VIADD R17, R0, 0xc0d55555 ;  /* 0xc0d5555500117836 */ /* 0x000fe40000000000 */
[----:B------:R-:W-:-:S03]  /*5250*/  @!P0 FMUL R26, R26, 8388608 ;  /* 0x4b0000001a1a8820 */ /* 0x000fc60000400000 */
[----:B------:R-:W-:Y:S01]  /*5260*/  LOP3.LUT R17, R17, 0xff800000, RZ, 0xc0, !PT ;  /* 0xff80000011117812 */ /* 0x000fe200078ec0ff */
[----:B------:R-:W-:-:S04]  /*5270*/  VIADD R19, R26, 0xc0d55555 ;  /* 0xc0d555551a137836 */ /* 0x000fc80000000000 */
[----:B------:R-:W-:Y:S01]  /*5280*/  IMAD.IADD R15, R0, 0x1, -R17 ;  /* 0x00000001000f7824 */ /* 0x000fe200078e0a11 */
[----:B------:R-:W-:-:S03]  /*5290*/  LOP3.LUT R19, R19, 0xff800000, RZ, 0xc0, !PT ;  /* 0xff80000013137812 */ /* 0x000fc600078ec0ff */
[----:B------:R-:W-:Y:S02]  /*52a0*/  FADD R15, R15, -1 ;  /* 0xbf8000000f0f7421 */ /* 0x000fe40000000000 */
[----:B------:R-:W-:Y:S01]  /*52b0*/  IMAD.IADD R16, R26, 0x1, -R19 ;  /* 0x000000011a107824 */ /* 0x000fe200078e0a13 */
[----:B------:R-:W-:Y:S01]  /*52c0*/  I2FP.F32.S32 R19, R19 ;  /* 0x0000001300137245 */ /* 0x000fe20000201400 */
[CC--:B------:R-:W-:Y:S02]  /*52d0*/  FFMA R18, R15.reuse, -R27.reuse, 0.14084610342979431152 ;  /* 0x3e1039f60f127423 */ /* 0x0c0fe4000000081b */
[----:B------:R-:W-:Y:S02]  /*52e0*/  FADD R16, R16, -1 ;  /* 0xbf80000010107421 */ /* 0x000fe40000000000 */
[----:B------:R-:W-:Y:S02]  /*52f0*/  FFMA R18, R15, R18, -0.12148627638816833496 ;  /* 0xbdf8cdcc0f127423 */ /* 0x000fe40000000012 */
[----:B------:R-:W-:-:S02]  /*5300*/  FFMA R27, R16, -R27, 0.14084610342979431152 ;  /* 0x3e1039f6101b7423 */ /* 0x000fc4000000081b */
[C---:B------:R-:W-:Y:S02]  /*5310*/  FFMA R18, R15.reuse, R18, 0.13980610668659210205 ;  /* 0x3e0f29550f127423 */ /* 0x040fe40000000012 */
[C---:B------:R-:W-:Y:S02]  /*5320*/  FFMA R27, R16.reuse, R27, -0.12148627638816833496 ;  /* 0xbdf8cdcc101b7423 */ /* 0x040fe4000000001b */
[C---:B------:R-:W-:Y:S02]  /*5330*/  FFMA R18, R15.reuse, R18, -0.16684235632419586182 ;  /* 0xbe2ad8b90f127423 */ /* 0x040fe40000000012 */
[C---:B------:R-:W-:Y:S02]  /*5340*/  FFMA R27, R16.reuse, R27, 0.13980610668659210205 ;  /* 0x3e0f2955101b7423 */ /* 0x040fe4000000001b */
[----:B------:R-:W-:Y:S02]  /*5350*/  FFMA R18, R15, R18, 0.20012299716472625732 ;  /* 0x3e4ced0b0f127423 */ /* 0x000fe40000000012 */
[----:B------:R-:W-:-:S02]  /*5360*/  FFMA R27, R16, R27, -0.16684235632419586182 ;  /* 0xbe2ad8b9101b7423 */ /* 0x000fc4000000001b */
[C---:B------:R-:W-:Y:S01]  /*5370*/  FFMA R28, R15.reuse, R18, -0.24999669194221496582 ;  /* 0xbe7fff220f1c7423 */ /* 0x040fe20000000012 */
[----:B------:R-:W-:Y:S01]  /*5380*/  FSEL R18, RZ, -23, P0 ;  /* 0xc1b80000ff127808 */ /* 0x000fe20000000000 */
[----:B------:R-:W-:Y:S01]  /*5390*/  FFMA R27, R16, R27, 0.20012299716472625732 ;  /* 0x3e4ced0b101b7423 */ /* 0x000fe2000000001b */
[----:B------:R-:W-:Y:S01]  /*53a0*/  ISETP.GT.U32.AND P0, PT, R26, 0x7f7fffff, PT ;  /* 0x7f7fffff1a00780c */ /* 0x000fe20003f04070 */
[C---:B------:R-:W-:Y:S01]  /*53b0*/  FFMA R32, R15.reuse, R28, 0.33333182334899902344 ;  /* 0x3eaaaa780f207423 */ /* 0x040fe2000000001c */
[----:B------:R-:W-:Y:S01]  /*53c0*/  I2FP.F32.S32 R28, R17 ;  /* 0x00000011001c7245 */ /* 0x000fe20000201400 */
[----:B------:R-:W-:Y:S01]  /*53d0*/  FFMA R29, R16, R27, -0.24999669194221496582 ;  /* 0xbe7fff22101d7423 */ /* 0x000fe2000000001b */
[----:B------:R-:W-:Y:S01]  /*53e0*/  FSEL R27, RZ, -23, P1 ;  /* 0xc1b80000ff1b7808 */ /* 0x000fe20000800000 */
[----:B------:R-:W-:Y:S01]  /*53f0*/  FFMA R32, R15, R32, -0.5 ;  /* 0xbf0000000f207423 */ /* 0x000fe20000000020 */
[----:B------:R-:W-:Y:S01]  /*5400*/  ISETP.GT.U32.AND P1, PT, R0, 0x7f7fffff, PT ;  /* 0x7f7fffff0000780c */ /* 0x000fe20003f24070 */
[----:B------:R-:W-:Y:S01]  /*5410*/  FFMA R29, R16, R29, 0.33333182334899902344 ;  /* 0x3eaaaa78101d7423 */ /* 0x000fe2000000001d */
[----:B------:R-:W-:Y:S01]  /*5420*/  FFMA R18, R19, 1.1920928955078125e-07, R18 ;  /* 0x3400000013127823 */ /* 0x000fe20000000012 */
[----:B------:R-:W-:Y:S01]  /*5430*/  FMUL R32, R15, R32 ;  /* 0x000000200f207220 */ /* 0x000fe20000400000 */
[----:B------:R-:W-:Y:S01]  /*5440*/  FFMA R27, R28, 1.1920928955078125e-07, R27 ;  /* 0x340000001c1b7823 */ /* 0x000fe2000000001b */
[----:B------:R-:W-:-:S02]  /*5450*/  FFMA R29, R16, R29, -0.5 ;  /* 0xbf000000101d7423 */ /* 0x000fc4000000001d */
[----:B------:R-:W-:Y:S01]  /*5460*/  FFMA R32, R15, R32, R15 ;  /* 0x000000200f207223 */ /* 0x000fe2000000000f */
[----:B------:R-:W-:Y:S02]  /*5470*/  IMAD.MOV.U32 R15, RZ, RZ, 0x7f800000 ;  /* 0x7f800000ff0f7424 */ /* 0x000fe400078e00ff */
[----:B------:R-:W-:Y:S01]  /*5480*/  FMUL R29, R16, R29 ;  /* 0x0000001d101d7220 */ /* 0x000fe20000400000 */
[----:B------:R-:W-:-:S03]  /*5490*/  FFMA R27, R27, 0.69314718246459960938, R32 ;  /* 0x3f3172181b1b7823 */ /* 0x000fc60000000020 */
[----:B------:R-:W-:Y:S01]  /*54a0*/  FFMA R29, R16, R29, R16 ;  /* 0x0000001d101d7223 */ /* 0x000fe20000000010 */
[----:B------:R-:W-:-:S03]  /*54b0*/  @P1 FFMA R27, R0, R15, +INF ;  /* 0x7f800000001b1423 */ /* 0x000fc6000000000f */
[----:B------:R-:W-:Y:S01]  /*54c0*/  FFMA R18, R18, 0.69314718246459960938, R29 ;  /* 0x3f31721812127823 */ /* 0x000fe2000000001d */
[C---:B------:R-:W-:Y:S01]  /*54d0*/  @P0 FFMA R18, R26.reuse, R15, +INF ;  /* 0x7f8000001a120423 */ /* 0x040fe2000000000f */
[----:B------:R-:W-:Y:S02]  /*54e0*/  FSETP.NEU.AND P0, PT, R26, RZ, PT ;  /* 0x000000ff1a00720b */ /* 0x000fe40003f0d000 */
[----:B------:R-:W-:Y:S02]  /*54f0*/  FSEL R27, R27, -INF , P2 ;  /* 0xff8000001b1b7808 */ /* 0x000fe40001000000 */
[----:B------:R-:W-:-:S05]  /*5500*/  FSEL R18, R18, -INF , P0 ;  /* 0xff80000012127808 */ /* 0x000fca0000000000 */
[----:B------:R-:W-:-:S07]  /*5510*/  FMUL R15, R27, R18 ;  /* 0x000000121b0f7220 */ /* 0x000fce0000400000 */
.L_x_12:
[----:B------:R-:W-:Y:S05]  /*5520*/  BSYNC.RECONVERGENT B0 ;  /* 0x0000000000007941 */ /* 0x000fea0003800200 */
.L_x_3:
[----:B------:R-:W0:Y:S01]  /*5530*/  S2R R0, SR_TID.X ;  /* 0x0000000000007919 */ /* 0x000e220000002100 */
[----:B------:R-:W0:Y:S01]  /*5540*/  S2UR UR4, SR_CTAID.X ;  /* 0x00000000000479c3 */ /* 0x000e220000002500 */
[----:B------:R-:W-:Y:S01]  /*5550*/  IMAD.MOV.U32 R16, RZ, RZ, 0x30 ;  /* 0x00000030ff107424 */ /* 0x000fe200078e00ff */
[----:B------:R-:W-:Y:S03]  /*5560*/  BSSY.RECONVERGENT B0, `(.L_x_42) ;  /* 0x0000057000007945 */ /* 0x000fe60003800200 */
[----:B------:R-:W-:-:S03]  /*5570*/  IMAD R26, R13, 0x4, R16 ;  /* 0x000000040d1a7824 */ /* 0x000fc600078e0210 */
[----:B------:R-:W0:Y:S02]  /*5580*/  LDC R17, c[0x0][0x360] ;  /* 0x0000d800ff117b82 */ /* 0x000e240000000800 */
[C---:B------:R-:W-:Y:S02]  /*5590*/  ISETP.EQ.AND P0, PT, R26.reuse, 0x8, PT ;  /* 0x000000081a00780c */ /* 0x040fe40003f02270 */
[C---:B------:R-:W-:Y:S02]  /*55a0*/  ISETP.EQ.AND P3, PT, R26.reuse, RZ, PT ;  /* 0x000000ff1a00720c */ /* 0x040fe40003f62270 */
[C---:B------:R-:W-:Y:S02]  /*55b0*/  ISETP.EQ.AND P2, PT, R26.reuse, 0x4, PT ;  /* 0x000000041a00780c */ /* 0x040fe40003f42270 */
[C---:B------:R-:W-:Y:S02]  /*55c0*/  ISETP.EQ.AND P1, PT, R26.reuse, 0xc, PT ;  /* 0x0000000c1a00780c */ /* 0x040fe40003f22270 */
[----:B------:R-:W-:-:S02]  /*55d0*/  ISETP.EQ.AND P6, PT, R26, 0x10, PT ;  /* 0x000000101a00780c */ /* 0x000fc40003fc2270 */
[C---:B------:R-:W-:Y:S02]  /*55e0*/  ISETP.EQ.AND P5, PT, R26.reuse, 0x14, PT ;  /* 0x000000141a00780c */ /* 0x040fe40003fa2270 */
[C---:B------:R-:W-:Y:S01]  /*55f0*/  ISETP.EQ.AND P4, PT, R26.reuse, 0x18, PT ;  /* 0x000000181a00780c */ /* 0x040fe20003f82270 */
[--C-:B------:R-:W-:Y:S01]  /*5600*/  @P0 IMAD.MOV.U32 R24, RZ, RZ, R15.reuse ;  /* 0x000000ffff180224 */ /* 0x100fe200078e000f */
[C---:B------:R-:W-:Y:S02]  /*5610*/  ISETP.EQ.AND P0, PT, R26.reuse, 0x24, PT ;  /* 0x000000241a00780c */ /* 0x040fe40003f02270 */
[----:B------:R-:W-:Y:S01]  /*5620*/  @P3 MOV R12, R15 ;  /* 0x0000000f000c3202 */ /* 0x000fe20000000f00 */
[--C-:B------:R-:W-:Y:S01]  /*5630*/  @P2 IMAD.MOV.U32 R25, RZ, RZ, R15.reuse ;  /* 0x000000ffff192224 */ /* 0x100fe200078e000f */
[C---:B------:R-:W-:Y:S01]  /*5640*/  ISETP.EQ.AND P3, PT, R26.reuse, 0x1c, PT ;  /* 0x0000001c1a00780c */ /* 0x040fe20003f62270 */
[--C-:B------:R-:W-:Y:S01]  /*5650*/  @P1 IMAD.MOV.U32 R23, RZ, RZ, R15.reuse ;  /* 0x000000ffff171224 */ /* 0x100fe200078e000f */
[C---:B------:R-:W-:Y:S01]  /*5660*/  ISETP.EQ.AND P2, PT, R26.reuse, 0x20, PT ;  /* 0x000000201a00780c */ /* 0x040fe20003f42270 */
[--C-:B------:R-:W-:Y:S01]  /*5670*/  @P6 IMAD.MOV.U32 R22, RZ, RZ, R15.reuse ;  /* 0x000000ffff166224 */ /* 0x100fe200078e000f */
[C---:B------:R-:W-:Y:S01]  /*5680*/  ISETP.EQ.AND P1, PT, R26.reuse, 0x28, PT ;  /* 0x000000281a00780c */ /* 0x040fe20003f22270 */
[----:B0-----:R-:W-:Y:S01]  /*5690*/  IMAD R18, R17, UR4, R0 ;  /* 0x0000000411127c24 */ /* 0x001fe2000f8e0200 */
[C---:B------:R-:W-:Y:S01]  /*56a0*/  ISETP.EQ.AND P6, PT, R26.reuse, 0x2c, PT ;  /* 0x0000002c1a00780c */ /* 0x040fe20003fc2270 */
[----:B------:R-:W-:Y:S01]  /*56b0*/  @P5 IMAD.MOV.U32 R21, RZ, RZ, R15 ;  /* 0x000000ffff155224 */ /* 0x000fe200078e000f */
[----:B------:R-:W-:Y:S01]  /*56c0*/  ISETP.EQ.AND P5, PT, R26, 0x30, PT ;  /* 0x000000301a00780c */ /* 0x000fe20003fa2270 */
[----:B------:R-:W-:-:S02]  /*56d0*/  IMAD.SHL.U32 R18, R18, 0x4, RZ ;  /* 0x0000000412127824 */ /* 0x000fc400078e00ff */
[----:B------:R-:W-:Y:S01]  /*56e0*/  @P0 IMAD.MOV.U32 R5, RZ, RZ, R15 ;  /* 0x000000ffff050224 */ /* 0x000fe200078e000f */
[----:B------:R-:W-:Y:S01]  /*56f0*/  FSETP.GT.AND P0, PT, R15, 0.5, PT ;  /* 0x3f0000000f00780b */ /* 0x000fe20003f04000 */
[----:B------:R-:W-:Y:S02]  /*5700*/  IMAD.IADD R19, R18, 0x1, R13 ;  /* 0x0000000112137824 */ /* 0x000fe400078e020d */
[--C-:B------:R-:W-:Y:S01]  /*5710*/  @P4 IMAD.MOV.U32 R30, RZ, RZ, R15.reuse ;  /* 0x000000ffff1e4224 */ /* 0x100fe200078e000f */
[C---:B------:R-:W-:Y:S01]  /*5720*/  ISETP.EQ.AND P4, PT, R26.reuse, 0x34, PT ;  /* 0x000000341a00780c */ /* 0x040fe20003f82270 */
[--C-:B------:R-:W-:Y:S01]  /*5730*/  @P3 IMAD.MOV.U32 R20, RZ, RZ, R15.reuse ;  /* 0x000000ffff143224 */ /* 0x100fe200078e000f */
[----:B------:R-:W-:Y:S01]  /*5740*/  LOP3.LUT R17, R19, 0x80000003, RZ, 0xc0, !PT ;  /* 0x8000000313117812 */ /* 0x000fe200078ec0ff */
[--C-:B------:R-:W-:Y:S01]  /*5750*/  @P2 IMAD.MOV.U32 R4, RZ, RZ, R15.reuse ;  /* 0x000000ffff042224 */ /* 0x100fe200078e000f */
[C---:B------:R-:W-:Y:S01]  /*5760*/  ISETP.EQ.AND P3, PT, R26.reuse, 0x38, PT ;  /* 0x000000381a00780c */ /* 0x040fe20003f62270 */
[--C-:B------:R-:W-:Y:S01]  /*5770*/  @P1 IMAD.MOV.U32 R6, RZ, RZ, R15.reuse ;  /* 0x000000ffff061224 */ /* 0x100fe200078e000f */
[----:B------:R-:W-:Y:S01]  /*5780*/  ISETP.NE.OR P0, PT, R17, 0x1, !P0 ;  /* 0x000000011100780c */ /* 0x000fe20004705670 */
[----:B------:R-:W-:Y:S01]  /*5790*/  @P5 IMAD.MOV.U32 R8, RZ, RZ, R15 ;  /* 0x000000ffff085224 */ /* 0x000fe200078e000f */
[----:B------:R-:W-:-:S02]  /*57a0*/  ISETP.EQ.AND P2, PT, R26, 0x3c, PT ;  /* 0x0000003c1a00780c */ /* 0x000fc40003f42270 */
[----:B------:R-:W-:-:S03]  /*57b0*/  @P6 MOV R7, R15 ;  /* 0x0000000f00076202 */ /* 0x000fc60000000f00 */
[----:B------:R-:W-:-:S04]  /*57c0*/  @P4 IMAD.MOV.U32 R9, RZ, RZ, R15 ;  /* 0x000000ffff094224 */ /* 0x000fc800078e000f */
[----:B------:R-:W-:-:S04]  /*57d0*/  @P3 IMAD.MOV.U32 R10, RZ, RZ, R15 ;  /* 0x000000ffff0a3224 */ /* 0x000fc800078e000f */
[----:B------:R-:W-:Y:S01]  /*57e0*/  @P2 IMAD.MOV.U32 R11, RZ, RZ, R15 ;  /* 0x000000ffff0b2224 */ /* 0x000fe200078e000f */
[----:B------:R-:W-:Y:S06]  /*57f0*/  @P0 BRA `(.L_x_43) ;  /* 0x0000000000b40947 */ /* 0x000fec0003800000 */
[----:B------:R-:W-:-:S13]  /*5800*/  ISETP.NE.AND P0, PT, R13, RZ, PT ;  /* 0x000000ff0d00720c */ /* 0x000fda0003f05270 */
[----:B------:R-:W-:Y:S05]  /*5810*/  @!P0 BRA `(.L_x_44) ;  /* 0x0000000000948947 */ /* 0x000fea0003800000 */
[----:B------:R-:W-:-:S04]  /*5820*/  VIADD R15, R13, 0xffffffff ;  /* 0xffffffff0d0f7836 */ /* 0x000fc80000000000 */
[----:B------:R-:W-:-:S05]  /*5830*/  IMAD R15, R15, 0x4, R16 ;  /* 0x000000040f0f7824 */ /* 0x000fca00078e0210 */
[C---:B------:R-:W-:Y:S02]  /*5840*/  ISETP.EQ.AND P0, PT, R15.reuse, RZ, PT ;  /* 0x000000ff0f00720c */ /* 0x040fe40003f02270 */
[C---:B------:R-:W-:Y:S02]  /*5850*/  ISETP.EQ.AND P1, PT, R15.reuse, 0x4, PT ;  /* 0x000000040f00780c */ /* 0x040fe40003f22270 */
[C---:B------:R-:W-:Y:S02]  /*5860*/  ISETP.EQ.AND P2, PT, R15.reuse, 0x8, PT ;  /* 0x000000080f00780c */ /* 0x040fe40003f42270 */
[----:B------:R-:W-:-:S07]  /*5870*/  ISETP.EQ.AND P3, PT, R15, 0xc, PT ;  /* 0x0000000c0f00780c */ /* 0x000fce0003f62270 */
[----:B------:R-:W-:Y:S01]  /*5880*/  @P0 IMAD.MOV.U32 R16, RZ, RZ, R12 ;  /* 0x000000ffff100224 */ /* 0x000fe200078e000c */
[C---:B------:R-:W-:Y:S01]  /*5890*/  ISETP.EQ.AND P0, PT, R15.reuse, 0x10, PT ;  /* 0x000000100f00780c */ /* 0x040fe20003f02270 */
[----:B------:R-:W-:Y:S01]  /*58a0*/  @P1 IMAD.MOV.U32 R16, RZ, RZ, R25 ;  /* 0x000000ffff101224 */ /* 0x000fe200078e0019 */
[C---:B------:R-:W-:Y:S01]  /*58b0*/  ISETP.EQ.AND P1, PT, R15.reuse, 0x14, PT ;  /* 0x000000140f00780c */ /* 0x040fe20003f22270 */
[----:B------:R-:W-:Y:S01]  /*58c0*/  @P2 IMAD.MOV.U32 R16, RZ, RZ, R24 ;  /* 0x000000ffff102224 */ /* 0x000fe200078e0018 */
[C---:B------:R-:W-:Y:S01]  /*58d0*/  ISETP.EQ.AND P2, PT, R15.reuse, 0x18, PT ;  /* 0x000000180f00780c */ /* 0x040fe20003f42270 */
[----:B------:R-:W-:Y:S01]  /*58e0*/  @P3 IMAD.MOV.U32 R16, RZ, RZ, R23 ;  /* 0x000000ffff103224 */ /* 0x000fe200078e0017 */
[----:B------:R-:W-:-:S07]  /*58f0*/  ISETP.EQ.AND P3, PT, R15, 0x1c, PT ;  /* 0x0000001c0f00780c */ /* 0x000fce0003f62270 */
[----:B------:R-:W-:Y:S01]  /*5900*/  @P0 IMAD.MOV.U32 R16, RZ, RZ, R22 ;  /* 0x000000ffff100224 */ /* 0x000fe200078e0016 */
[C---:B------:R-:W-:Y:S01]  /*5910*/  ISETP.EQ.AND P0, PT, R15.reuse, 0x20, PT ;  /* 0x000000200f00780c */ /* 0x040fe20003f02270 */
[----:B------:R-:W-:Y:S01]  /*5920*/  @P1 IMAD.MOV.U32 R16, RZ, RZ, R21 ;  /* 0x000000ffff101224 */ /* 0x000fe200078e0015 */
[C---:B------:R-:W-:Y:S02]  /*5930*/  ISETP.EQ.AND P1, PT, R15.reuse, 0x24, PT ;  /* 0x000000240f00780c */ /* 0x040fe40003f22270 */
[----:B------:R-:W-:Y:S01]  /*5940*/  @P2 MOV R16, R30 ;  /* 0x0000001e00102202 */ /* 0x000fe20000000f00 */
[----:B------:R-:W-:Y:S01]  /*5950*/  @P3 IMAD.MOV.U32 R16, RZ, RZ, R20 ;  /* 0x000000ffff103224 */ /* 0x000fe200078e0014 */
[C---:B------:R-:W-:Y:S02]  /*5960*/  ISETP.EQ.AND P2, PT, R15.reuse, 0x28, PT ;  /* 0x000000280f00780c */ /* 0x040fe40003f42270 */
[----:B------:R-:W-:-:S05]  /*5970*/  ISETP.EQ.AND P3, PT, R15, 0x2c, PT ;  /* 0x0000002c0f00780c */ /* 0x000fca0003f62270 */
[----:B------:R-:W-:Y:S01]  /*5980*/  @P0 IMAD.MOV.U32 R16, RZ, RZ, R4 ;  /* 0x000000ffff100224 */ /* 0x000fe200078e0004 */
[C---:B------:R-:W-:Y:S01]  /*5990*/  ISETP.EQ.AND P0, PT, R15.reuse, 0x30, PT ;  /* 0x000000300f00780c */ /* 0x040fe20003f02270 */
[----:B------:R-:W-:Y:S01]  /*59a0*/  @P1 IMAD.MOV.U32 R16, RZ, RZ, R5 ;  /* 0x000000ffff101224 */ /* 0x000fe200078e0005 */
[----:B------:R-:W-:-:S03]  /*59b0*/  ISETP.EQ.AND P1, PT, R15, 0x34, PT ;  /* 0x000000340f00780c */ /* 0x000fc60003f22270 */
[----:B------:R-:W-:Y:S01]  /*59c0*/  @P2 IMAD.MOV.U32 R16, RZ, RZ, R6 ;  /* 0x000000ffff102224 */ /* 0x000fe200078e0006 */
[C---:B------:R-:W-:Y:S01]  /*59d0*/  ISETP.EQ.AND P2, PT, R15.reuse, 0x38, PT ;  /* 0x000000380f00780c */ /* 0x040fe20003f42270 */
[----:B------:R-:W-:Y:S01]  /*59e0*/  @P3 IMAD.MOV.U32 R16, RZ, RZ, R7 ;  /* 0x000000ffff103224 */ /* 0x000fe200078e0007 */
[----:B------:R-:W-:-:S05]  /*59f0*/  ISETP.EQ.AND P3, PT, R15, 0x3c, PT ;  /* 0x0000003c0f00780c */ /* 0x000fca0003f62270 */
[----:B------:R-:W-:Y:S02]  /*5a00*/  @P0 IMAD.MOV.U32 R16, RZ, RZ, R8 ;  /* 0x000000ffff100224 */ /* 0x000fe400078e0008 */
[----:B------:R-:W-:-:S04]  /*5a10*/  @P1 IMAD.MOV.U32 R16, RZ, RZ, R9 ;  /* 0x000000ffff101224 */ /* 0x000fc800078e0009 */
[----:B------:R-:W-:Y:S02]  /*5a20*/  @P2 IMAD.MOV.U32 R16, RZ, RZ, R10 ;  /* 0x000000ffff102224 */ /* 0x000fe400078e000a */
[----:B------:R-:W-:-:S06]  /*5a30*/  @P3 IMAD.MOV.U32 R16, RZ, RZ, R11 ;  /* 0x000000ffff103224 */ /* 0x000fcc00078e000b */
[----:B------:R-:W0:Y:S02]  /*5a40*/  F2F.F64.F32 R16, R16 ;  /* 0x0000001000107310 */ /* 0x000e240000201800 */
[----:B0-----:R-:W-:Y:S01]  /*5a50*/  DADD R2, R2, R16 ;  /* 0x0000000002027229 */ /* 0x001fe20000000010 */
[----:B------:R-:W-:Y:S10]  /*5a60*/  BRA `(.L_x_43) ;  /* 0x0000000000187947 */ /* 0x000ff40003800000 */
.L_x_44:
[----:B------:R-:W0:Y:S01]  /*5a70*/  LDC.64 R16, c[0x0][0x388] ;  /* 0x0000e200ff107b82 */ /* 0x000e220000000a00 */
[----:B------:R-:W-:-:S04]  /*5a80*/  VIADD R15, R19, 0xffffffff ;  /* 0xffffffff130f7836 */ /* 0x000fc80000000000 */
[----:B0-----:R-:W-:-:S06]  /*5a90*/  IMAD.WIDE.U32 R16, R15, 0x4, R16 ;  /* 0x000000040f107825 */ /* 0x001fcc00078e0010 */
[----:B------:R-:W2:Y:S02]  /*5aa0*/  LDG.E R16, desc[UR6][R16.64] ;  /* 0x0000000610107981 */ /* 0x000ea4000c1e1900 */
[----:B--2---:R-:W0:Y:S02]  /*5ab0*/  F2F.F64.F32 R26, R16 ;  /* 0x00000010001a7310 */ /* 0x004e240000201800 */
[----:B0-----:R-:W-:-:S11]  /*5ac0*/  DADD R2, R2, R26 ;  /* 0x0000000002027229 */ /* 0x001fd6000000001a */
.L_x_43:
[----:B------:R-:W-:Y:S05]  /*5ad0*/  BSYNC.RECONVERGENT B0 ;  /* 0x0000000000007941 */ /* 0x000fea0003800200 */
.L_x_42:
[----:B------:R-:W-:-:S05]  /*5ae0*/  VIADD R13, R13, 0x1 ;  /* 0x000000010d0d7836 */ /* 0x000fca0000000000 */
[----:B------:R-:W-:-:S13]  /*5af0*/  ISETP.NE.AND P0, PT, R13, 0x4, PT ;  /* 0x000000040d00780c */ /* 0x000fda0003f05270 */
[----:B------:R-:W-:Y:S05]  /*5b00*/  @P0 BRA `(.L_x_45) ;  /* 0xffffffa4007c0947 */ /* 0x000fea000383ffff */
[----:B------:R-:W0:Y:S02]  /*5b10*/  LDC.64 R4, c[0x0][0x388] ;  /* 0x0000e200ff047b82 */ /* 0x000e240000000a00 */
[----:B0-----:R-:W-:-:S05]  /*5b20*/  IMAD.WIDE R18, R18, 0x4, R4 ;  /* 0x0000000412127825 */ /* 0x001fca00078e0204 */
[----:B------:R0:W-:Y:S02]  /*5b30*/  STG.E.128 desc[UR6][R18.64], R8 ;  /* 0x0000000812007986 */ /* 0x0001e4000c101d06 */
.L_x_2:
[----:B------:R-:W-:Y:S05]  /*5b40*/  BSYNC.RECONVERGENT B1 ;  /* 0x0000000000017941 */ /* 0x000fea0003800200 */
.L_x_1:
[----:B------:R-:W-:Y:S01]  /*5b50*/  SHFL.DOWN PT, R5, R3, 0x10, 0x1f ;  /* 0x0a001f0003057f89 */ /* 0x000fe200000e0000 */
[C---:B------:R-:W-:Y:S02]  /*5b60*/  LOP3.LUT P0, RZ, R0.reuse, 0x1f, RZ, 0xc0, !PT ;  /* 0x0000001f00ff7812 */ /* 0x040fe4000780c0ff */
[----:B------:R-:W-:Y:S01]  /*5b70*/  ISETP.NE.AND P1, PT, R0, RZ, PT ;  /* 0x000000ff0000720c */ /* 0x000fe20003f25270 */
[----:B------:R-:W1:Y:S10]  /*5b80*/  SHFL.DOWN PT, R4, R2, 0x10, 0x1f ;  /* 0x0a001f0002047f89 */ /* 0x000e7400000e0000 */
[----:B------:R-:W2:Y:S01]  /*5b90*/  @!P0 S2R R13, SR_CgaCtaId ;  /* 0x00000000000d8919 */ /* 0x000ea20000008800 */
[----:B-1----:R-:W-:-:S07]  /*5ba0*/  DADD R4, R4, R2 ;  /* 0x0000000004047229 */ /* 0x002fce0000000002 */
[----:B------:R-:W-:Y:S04]  /*5bb0*/  SHFL.DOWN PT, R7, R5, 0x8, 0x1f ;  /* 0x09001f0005077f89 */ /* 0x000fe800000e0000 */
[----:B------:R-:W1:Y:S02]  /*5bc0*/  SHFL.DOWN PT, R6, R4, 0x8, 0x1f ;  /* 0x09001f0004067f89 */ /* 0x000e6400000e0000 */
[----:B-1----:R-:W-:Y:S01]  /*5bd0*/  DADD R6, R4, R6 ;  /* 0x0000000004067229 */ /* 0x002fe20000000006 */
[----:B------:R-:W-:-:S04]  /*5be0*/  @!P0 MOV R4, 0x400 ;  /* 0x0000040000048802 */ /* 0x000fc80000000f00 */
[----:B--2---:R-:W-:Y:S02]  /*5bf0*/  @!P0 LEA R5, R13, R4, 0x18 ;  /* 0x000000040d058211 */ /* 0x004fe400078ec0ff */
[----:B0-----:R-:W-:Y:S02]  /*5c00*/  SHFL.DOWN PT, R9, R7, 0x4, 0x1f ;  /* 0x08801f0007097f89 */ /* 0x001fe400000e0000 */
[----:B------:R-:W-:Y:S02]  /*5c10*/  @!P0 LEA.HI R5, R0, R5, RZ, 0x1e ;  /* 0x0000000500058211 */ /* 0x000fe400078ff0ff */
[----:B------:R-:W0:Y:S02]  /*5c20*/  SHFL.DOWN PT, R8, R6, 0x4, 0x1f ;  /* 0x08801f0006087f89 */ /* 0x000e2400000e0000 */
[----:B0-----:R-:W-:-:S07]  /*5c30*/  DADD R8, R6, R8 ;  /* 0x0000000006087229 */ /* 0x001fce0000000008 */
[----:B------:R-:W-:Y:S04]  /*5c40*/  SHFL.DOWN PT, R11, R9, 0x2, 0x1f ;  /* 0x08401f00090b7f89 */ /* 0x000fe800000e0000 */
[----:B------:R-:W0:Y:S02]  /*5c50*/  SHFL.DOWN PT, R10, R8, 0x2, 0x1f ;  /* 0x08401f00080a7f89 */ /* 0x000e2400000e0000 */
[----:B0-----:R-:W-:-:S07]  /*5c60*/  DADD R10, R8, R10 ;  /* 0x00000000080a7229 */ /* 0x001fce000000000a */
[----:B------:R-:W-:Y:S04]  /*5c70*/  SHFL.DOWN PT, R3, R11, 0x1, 0x1f ;  /* 0x08201f000b037f89 */ /* 0x000fe800000e0000 */
[----:B------:R-:W0:Y:S02]  /*5c80*/  SHFL.DOWN PT, R2, R10, 0x1, 0x1f ;  /* 0x08201f000a027f89 */ /* 0x000e2400000e0000 */
[----:B0-----:R-:W-:-:S07]  /*5c90*/  DADD R2, R10, R2 ;  /* 0x000000000a027229 */ /* 0x001fce0000000002 */
[----:B------:R0:W-:Y:S01]  /*5ca0*/  @!P0 STS.64 [R5], R2 ;  /* 0x0000000205008388 */ /* 0x0001e20000000a00 */
[----:B------:R-:W-:Y:S06]  /*5cb0*/  BAR.SYNC.DEFER_BLOCKING 0x0 ;  /* 0x0000000000007b1d */ /* 0x000fec0000010000 */
[----:B------:R-:W-:Y:S05]  /*5cc0*/  @P1 EXIT ;  /* 0x000000000000194d */ /* 0x000fea0003800000 */
[----:B------:R-:W1:Y:S01]  /*5cd0*/  S2UR UR5, SR_CgaCtaId ;  /* 0x00000000000579c3 */ /* 0x000e620000008800 */
[----:B------:R-:W-:Y:S02]  /*5ce0*/  UMOV UR4, 0x400 ;  /* 0x0000040000047882 */ /* 0x000fe40000000000 */
[----:B-1----:R-:W-:-:S09]  /*5cf0*/  ULEA UR4, UR5, UR4, 0x18 ;  /* 0x0000000405047291 */ /* 0x002fd2000f8ec0ff */
[----:B------:R-:W1:Y:S04]  /*5d00*/  LDS.128 R8, [UR4] ;  /* 0x00000004ff087984 */ /* 0x000e680008000c00 */
[----:B------:R-:W2:Y:S04]  /*5d10*/  LDS.128 R12, [UR4+0x10] ;  /* 0x00001004ff0c7984 */ /* 0x000ea80008000c00 */
[----:B0-----:R-:W0:Y:S01]  /*5d20*/  LDS.128 R4, [UR4+0x20] ;  /* 0x00002004ff047984 */ /* 0x001e220008000c00 */
[----:B-1----:R-:W-:-:S08]  /*5d30*/  DADD R8, RZ, R8 ;  /* 0x00000000ff087229 */ /* 0x002fd00000000008 */
[----:B------:R-:W-:Y:S02]  /*5d40*/  DADD R2, R8, R10 ;  /* 0x0000000008027229 */ /* 0x000fe4000000000a */
[----:B------:R-:W1:Y:S06]  /*5d50*/  LDS.128 R8, [UR4+0x30] ;  /* 0x00003004ff087984 */ /* 0x000e6c0008000c00 */
[----:B--2---:R-:W-:-:S08]  /*5d60*/  DADD R2, R2, R12 ;  /* 0x0000000002027229 */ /* 0x004fd0000000000c */
[----:B------:R-:W-:-:S08]  /*5d70*/  DADD R2, R2, R14 ;  /* 0x0000000002027229 */ /* 0x000fd0000000000e */
[----:B0-----:R-:W-:Y:S01]  /*5d80*/  DADD R2, R2, R4 ;  /* 0x0000000002027229 */ /* 0x001fe20000000004 */
[----:B------:R-:W0:Y:S07]  /*5d90*/  LDC.64 R4, c[0x0][0x390] ;  /* 0x0000e400ff047b82 */ /* 0x000e2e0000000a00 */
[----:B------:R-:W-:-:S08]  /*5da0*/  DADD R2, R2, R6 ;  /* 0x0000000002027229 */ /* 0x000fd00000000006 */
[----:B-1----:R-:W-:-:S08]  /*5db0*/  DADD R2, R2, R8 ;  /* 0x0000000002027229 */ /* 0x002fd00000000008 */
[----:B------:R-:W-:-:S07]  /*5dc0*/  DADD R2, R2, R10 ;  /* 0x0000000002027229 */ /* 0x000fce000000000a */
[----:B0-----:R-:W-:Y:S01]  /*5dd0*/  REDG.E.ADD.F64.RN.STRONG.GPU desc[UR6][R4.64], R2 ;  /* 0x00000002040079a6 */ /* 0x001fe2000c12ff06 */
[----:B------:R-:W-:Y:S05]  /*5de0*/  EXIT ;  /* 0x000000000000794d */ /* 0x000fea0003800000 */
.L_x_46:
        /* <DEDUP_REMOVED lines=9> */
.L_x_48:


//--------------------- .nv.global.init           --------------------------
	.section	.nv.global.init,"aw",@progbits
	.align	4
.nv.global.init:
	.type		__cudart_i2opi_f,@object
	.size		__cudart_i2opi_f,(.L_0 - __cudart_i2opi_f)
__cudart_i2opi_f:
        /*0000*/ 	.byte	0x41, 0x90, 0x43, 0x3c, 0x99, 0x95, 0x62, 0xdb, 0xc0, 0xdd, 0x34, 0xf5, 0xd1, 0x57, 0x27, 0xfc
        /*0010*/ 	.byte	0x29, 0x15, 0x44, 0x4e, 0x6e, 0x83, 0xf9, 0xa2
.L_0:


//--------------------- .nv.shared.reserved.0     --------------------------
	.section	.nv.shared.reserved.0,"aw",@nobits
	.weak		__nv_reservedSMEM_offset_0_alias
	.size		__nv_reservedSMEM_offset_0_alias, 0, 64
	.other		__nv_reservedSMEM_offset_0_alias,@"STO_CUDA_RESERVED_SHARED STV_DEFAULT"
__nv_reservedSMEM_offset_0_alias:
	.zero		0
	.zero		64


//--------------------- .nv.shared._Z9transformPfS_Pd --------------------------
	.section	.nv.shared._Z9transformPfS_Pd,"aw",@nobits
	.sectionflags	@""
	.align	8
.nv.shared._Z9transformPfS_Pd:
	.zero		1088


//--------------------- .nv.constant0._Z8baselinePfS_ --------------------------
	.section	.nv.constant0._Z8baselinePfS_,"a",@progbits
	.sectionflags	@""
	.align	4
.nv.constant0._Z8baselinePfS_:
	.zero		912


//--------------------- .nv.constant0._Z9transformPfS_Pd --------------------------
	.section	.nv.constant0._Z9transformPfS_Pd,"a",@progbits
	.sectionflags	@""
	.align	4
.nv.constant0._Z9transformPfS_Pd:
	.zero		920


//--------------------- SYMBOLS --------------------------

	.type		.nv.reservedSmem.offset0,@object
	.size		.nv.reservedSmem.offset0,0x4
	.type		.nv.reservedSmem.cap,@object
	.size		.nv.reservedSmem.cap,0x4
